// auto-generated by cutlass_sweep.conv — config: {"arch": "sm_100", "cluster_m": 1, "cluster_n": 1, "conv_kind": "dgrad", "dtype": "fp16", "ndim": 2, "tile_k": 32, "tile_m": 128, "tile_n": 64}
#include "cutlass/cutlass.h"
#include "cute/tensor.hpp"
#include "cutlass/kernel_hardware_info.hpp"
#include "cutlass/conv/convolution.h"
#include "cutlass/conv/dispatch_policy.hpp"
#include "cutlass/conv/collective/collective_builder.hpp"
#include "cutlass/conv/kernel/conv_universal.hpp"
#include "cutlass/conv/device/conv_universal_adapter.hpp"
#include "cutlass/epilogue/collective/collective_builder.hpp"

using namespace cute;
using Elem = cutlass::half_t;
using Acc  = float;
using LayoutAB = cutlass::layout::TensorNHWC;
using LayoutC  = cutlass::layout::TensorNHWC;
constexpr auto ConvOp = cutlass::conv::Operator::kDgrad;
using TileShape    = Shape<_128, _64, Shape<_32>>;
using ClusterShape = Shape<_1, _1, _1>;

using CollectiveEpilogue = typename cutlass::epilogue::collective::CollectiveBuilder<
    cutlass::arch::Sm100, cutlass::arch::OpClassTensorOp,
    TileShape, ClusterShape,
    cutlass::epilogue::collective::EpilogueTileAuto,
    Acc, Acc,
    Elem, LayoutC, 128 / cutlass::sizeof_bits<Elem>::value,
    Elem, LayoutC, 128 / cutlass::sizeof_bits<Elem>::value,
    cutlass::epilogue::collective::EpilogueScheduleAuto
  >::CollectiveOp;

using CollectiveMainloop = typename cutlass::conv::collective::CollectiveBuilder<
    cutlass::arch::Sm100, cutlass::arch::OpClassTensorOp, ConvOp,
    Elem, LayoutAB, 128 / cutlass::sizeof_bits<Elem>::value,
    Elem, LayoutAB, 128 / cutlass::sizeof_bits<Elem>::value,
    Acc,
    TileShape, ClusterShape,
    cutlass::conv::collective::StageCountAutoCarveout<
        static_cast<int>(sizeof(typename CollectiveEpilogue::SharedStorage))>,
    cutlass::conv::collective::KernelScheduleAuto
  >::CollectiveOp;

using ProblemShape = cutlass::conv::ConvProblemShape<
    ConvOp, CollectiveMainloop::DispatchPolicy::NumSpatialDimensions>;
using ConvKernel = cutlass::conv::kernel::ConvUniversal<
    ProblemShape, CollectiveMainloop, CollectiveEpilogue>;
using Conv = cutlass::conv::device::ConvUniversalAdapter<ConvKernel>;

auto* _anchor = &cutlass::device_kernel<ConvKernel>;


// ===== COMPILED SASS (sm_100a) =====

	.target	sm_100a

	.elftype	@"ET_EXEC"


//--------------------- .note.nv.tkinfo           --------------------------
	.section	.note.nv.tkinfo,"",@"SHT_NOTE"
	.sectionflags	@"SHF_NOTE_NV_TKINFO"
	.tkinfo
        /*0018*/ 	.word	0x00000002
        /*0030*/ 	.string	""
        /*0030*/ 	.string	"ptxas"
        /*0030*/ 	.string	"Cuda compilation tools, release 13.0, V13.0.88"
        /*0030*/ 	.string	"Build cuda_13.0.r13.0/compiler.36424714_0"
        /*0030*/ 	.string	"-arch sm_100a -m 64 "



//--------------------- .note.nv.cuinfo           --------------------------
	.section	.note.nv.cuinfo,"",@"SHT_NOTE"
	.sectionflags	@"SHF_NOTE_NV_CUINFO"
        /*0018*/ 	.short	0x0002
        /*001a*/ 	.short	0x0064
        /*001c*/ 	.short	0x0082
	.zero		2


//--------------------- .nv.info                  --------------------------
	.section	.nv.info,"",@"SHT_CUDA_INFO"
	.align	4


	//----- nvinfo : EIATTR_REGCOUNT
	.align		4
        /*0000*/ 	.byte	0x04, 0x2f
        /*0002*/ 	.short	(.L_19 - .L_18)
	.align		4
.L_18:
        /*0004*/ 	.word	index@(_ZN7cutlass13device_kernelINS_4conv6kernel13ConvUniversalINS1_16ConvProblemShapeILNS1_8OperatorE1ELi2EEENS1_10collective14CollectiveConvINS1_47MainloopSm100TmaUmmaWarpSpecializedImplicitGemmILS5_1ELi16ELi2ELi1ELi2EN4cute5tupleIJNSA_1CILi1EEESD_SD_EEEEENSB_IJNSC_ILi128EEENSC_ILi64EEENSB_IJNSC_ILi32EEEEEEEEENS_6half_tESL_NSA_8TiledMMAINSA_8MMA_AtomIJNSA_20SM100_MMA_F16BF16_SSISL_SL_fLi128ELi64ELNSA_4UMMA5MajorE0ELSQ_1ELNSP_7ScaleInE0ELSR_0EEEEEENSA_6LayoutISE_NSB_IJNSC_ILi0EEESV_SV_EEEEENSB_IJNSA_10UnderscoreESY_SY_EEEEENS7_6detail27Sm100ImplicitGemmTileTraitsINSA_20SM90_TMA_LOAD_IM2COLENSA_14ComposedLayoutINSA_7SwizzleILi2ELi4ELi3EEENSA_18smem_ptr_flag_bitsILi16EEENSU_INSB_IJNSC_ILi8EEESI_EEENSB_IJSI_SD_EEEEEEEvEENS12_INSA_13SM90_TMA_LOADENS14_INS15_ILi3ELi4ELi3EEES18_NSU_INSB_IJSH_S19_EEENSB_IJSD_SH_EEEEEEEvEEEENS_8epilogue10collective18CollectiveEpilogueINS1N_23Sm100TmaWarpSpecializedILi3ELi2ELi32ELb1ELb0EEEJSK_NSB_IJNSU_ISG_SD_EENSU_ISI_SD_EEEEESL_NSB_IJNSB_IJlllEEESD_SV_EEESL_S1W_NS1N_6fusion15FusionCallbacksIS1R_NS1X_17LinearCombinationISL_fSL_fLNS_15FloatRoundStyleE2EEESK_S1U_JEEENSA_5SM1004TMEM4LOAD26SM100_TMEM_LOAD_32dp32b32xES13_S1D_NSA_39AutoVectorizingCopyWithAssumedAlignmentILi128EEENSA_21SM90_TMA_STORE_IM2COLES1D_S28_S28_EEEvvEEEEvNT_6ParamsE)
        /*0008*/ 	.word	0x00000078


	//----- nvinfo : EIATTR_FRAME_SIZE
	.align		4
.L_19:
        /*000c*/ 	.byte	0x04, 0x11
        /*000e*/ 	.short	(.L_21 - .L_20)
	.align		4
.L_20:
        /*0010*/ 	.word	index@($__internal_2_$__cuda_sm10x_tcgen05_guardrail_trap_unallocated_columns_being_dealloced)
        /*0014*/ 	.word	0x00000008


	//----- nvinfo : EIATTR_FRAME_SIZE
	.align		4
.L_21:
        /*0018*/ 	.byte	0x04, 0x11
        /*001a*/ 	.short	(.L_23 - .L_22)
	.align		4
.L_22:
        /*001c*/ 	.word	index@($__internal_1_$__cuda_sm10x_tcgen05_guardrail_trap_phase_invalid_during_alloc)
        /*0020*/ 	.word	0x00000008


	//----- nvinfo : EIATTR_FRAME_SIZE
	.align		4
.L_23:
        /*0024*/ 	.byte	0x04, 0x11
        /*0026*/ 	.short	(.L_25 - .L_24)
	.align		4
.L_24:
        /*0028*/ 	.word	index@($__internal_0_$__cuda_sm10x_tcgen05_guardrail_trap_col_being_dealloced_not_returned_by_alloc)
        /*002c*/ 	.word	0x00000008


	//----- nvinfo : EIATTR_FRAME_SIZE
	.align		4
.L_25:
        /*0030*/ 	.byte	0x04, 0x11
        /*0032*/ 	.short	(.L_27 - .L_26)
	.align		4
.L_26:
        /*0034*/ 	.word	index@(_ZN7cutlass13device_kernelINS_4conv6kernel13ConvUniversalINS1_16ConvProblemShapeILNS1_8OperatorE1ELi2EEENS1_10collective14CollectiveConvINS1_47MainloopSm100TmaUmmaWarpSpecializedImplicitGemmILS5_1ELi16ELi2ELi1ELi2EN4cute5tupleIJNSA_1CILi1EEESD_SD_EEEEENSB_IJNSC_ILi128EEENSC_ILi64EEENSB_IJNSC_ILi32EEEEEEEEENS_6half_tESL_NSA_8TiledMMAINSA_8MMA_AtomIJNSA_20SM100_MMA_F16BF16_SSISL_SL_fLi128ELi64ELNSA_4UMMA5MajorE0ELSQ_1ELNSP_7ScaleInE0ELSR_0EEEEEENSA_6LayoutISE_NSB_IJNSC_ILi0EEESV_SV_EEEEENSB_IJNSA_10UnderscoreESY_SY_EEEEENS7_6detail27Sm100ImplicitGemmTileTraitsINSA_20SM90_TMA_LOAD_IM2COLENSA_14ComposedLayoutINSA_7SwizzleILi2ELi4ELi3EEENSA_18smem_ptr_flag_bitsILi16EEENSU_INSB_IJNSC_ILi8EEESI_EEENSB_IJSI_SD_EEEEEEEvEENS12_INSA_13SM90_TMA_LOADENS14_INS15_ILi3ELi4ELi3EEES18_NSU_INSB_IJSH_S19_EEENSB_IJSD_SH_EEEEEEEvEEEENS_8epilogue10collective18CollectiveEpilogueINS1N_23Sm100TmaWarpSpecializedILi3ELi2ELi32ELb1ELb0EEEJSK_NSB_IJNSU_ISG_SD_EENSU_ISI_SD_EEEEESL_NSB_IJNSB_IJlllEEESD_SV_EEESL_S1W_NS1N_6fusion15FusionCallbacksIS1R_NS1X_17LinearCombinationISL_fSL_fLNS_15FloatRoundStyleE2EEESK_S1U_JEEENSA_5SM1004TMEM4LOAD26SM100_TMEM_LOAD_32dp32b32xES13_S1D_NSA_39AutoVectorizingCopyWithAssumedAlignmentILi128EEENSA_21SM90_TMA_STORE_IM2COLES1D_S28_S28_EEEvvEEEEvNT_6ParamsE)
        /*0038*/ 	.word	0x00000008


	//----- nvinfo : EIATTR_MIN_STACK_SIZE
	.align		4
.L_27:
        /*003c*/ 	.byte	0x04, 0x12
        /*003e*/ 	.short	(.L_29 - .L_28)
	.align		4
.L_28:
        /*0040*/ 	.word	index@(_ZN7cutlass13device_kernelINS_4conv6kernel13ConvUniversalINS1_16ConvProblemShapeILNS1_8OperatorE1ELi2EEENS1_10collective14CollectiveConvINS1_47MainloopSm100TmaUmmaWarpSpecializedImplicitGemmILS5_1ELi16ELi2ELi1ELi2EN4cute5tupleIJNSA_1CILi1EEESD_SD_EEEEENSB_IJNSC_ILi128EEENSC_ILi64EEENSB_IJNSC_ILi32EEEEEEEEENS_6half_tESL_NSA_8TiledMMAINSA_8MMA_AtomIJNSA_20SM100_MMA_F16BF16_SSISL_SL_fLi128ELi64ELNSA_4UMMA5MajorE0ELSQ_1ELNSP_7ScaleInE0ELSR_0EEEEEENSA_6LayoutISE_NSB_IJNSC_ILi0EEESV_SV_EEEEENSB_IJNSA_10UnderscoreESY_SY_EEEEENS7_6detail27Sm100ImplicitGemmTileTraitsINSA_20SM90_TMA_LOAD_IM2COLENSA_14ComposedLayoutINSA_7SwizzleILi2ELi4ELi3EEENSA_18smem_ptr_flag_bitsILi16EEENSU_INSB_IJNSC_ILi8EEESI_EEENSB_IJSI_SD_EEEEEEEvEENS12_INSA_13SM90_TMA_LOADENS14_INS15_ILi3ELi4ELi3EEES18_NSU_INSB_IJSH_S19_EEENSB_IJSD_SH_EEEEEEEvEEEENS_8epilogue10collective18CollectiveEpilogueINS1N_23Sm100TmaWarpSpecializedILi3ELi2ELi32ELb1ELb0EEEJSK_NSB_IJNSU_ISG_SD_EENSU_ISI_SD_EEEEESL_NSB_IJNSB_IJlllEEESD_SV_EEESL_S1W_NS1N_6fusion15FusionCallbacksIS1R_NS1X_17LinearCombinationISL_fSL_fLNS_15FloatRoundStyleE2EEESK_S1U_JEEENSA_5SM1004TMEM4LOAD26SM100_TMEM_LOAD_32dp32b32xES13_S1D_NSA_39AutoVectorizingCopyWithAssumedAlignmentILi128EEENSA_21SM90_TMA_STORE_IM2COLES1D_S28_S28_EEEvvEEEEvNT_6ParamsE)
        /*0044*/ 	.word	0x00000008
.L_29:


//--------------------- .nv.compat                --------------------------
	.section	.nv.compat,"",@"SHT_CUDA_COMPAT_INFO"
	.align	4
        /*0000*/ 	.byte	0x02, 0x09, 0x01, 0x00, 0x02, 0x02, 0x02, 0x00, 0x02, 0x05, 0x05, 0x00, 0x03, 0x07, 0x01, 0x01
        /*0010*/ 	.byte	0x02, 0x03, 0x01, 0x00, 0x02, 0x06, 0x01, 0x00, 0x04, 0x0b, 0x08, 0x00, 0x09, 0x00, 0x00, 0x00
        /*0020*/ 	.byte	0x00, 0x00, 0x00, 0x00


//--------------------- .nv.info._ZN7cutlass13device_kernelINS_4conv6kernel13ConvUniversalINS1_16ConvProblemShapeILNS1_8OperatorE1ELi2EEENS1_10collective14CollectiveConvINS1_47MainloopSm100TmaUmmaWarpSpecializedImplicitGemmILS5_1ELi16ELi2ELi1ELi2EN4cute5tupleIJNSA_1CILi1EEESD_SD_EEEEENSB_IJNSC_ILi128EEENSC_ILi64EEENSB_IJNSC_ILi32EEEEEEEEENS_6half_tESL_NSA_8TiledMMAINSA_8MMA_AtomIJNSA_20SM100_MMA_F16BF16_SSISL_SL_fLi128ELi64ELNSA_4UMMA5MajorE0ELSQ_1ELNSP_7ScaleInE0ELSR_0EEEEEENSA_6LayoutISE_NSB_IJNSC_ILi0EEESV_SV_EEEEENSB_IJNSA_10UnderscoreESY_SY_EEEEENS7_6detail27Sm100ImplicitGemmTileTraitsINSA_20SM90_TMA_LOAD_IM2COLENSA_14ComposedLayoutINSA_7SwizzleILi2ELi4ELi3EEENSA_18smem_ptr_flag_bitsILi16EEENSU_INSB_IJNSC_ILi8EEESI_EEENSB_IJSI_SD_EEEEEEEvEENS12_INSA_13SM90_TMA_LOADENS14_INS15_ILi3ELi4ELi3EEES18_NSU_INSB_IJSH_S19_EEENSB_IJSD_SH_EEEEEEEvEEEENS_8epilogue10collective18CollectiveEpilogueINS1N_23Sm100TmaWarpSpecializedILi3ELi2ELi32ELb1ELb0EEEJSK_NSB_IJNSU_ISG_SD_EENSU_ISI_SD_EEEEESL_NSB_IJNSB_IJlllEEESD_SV_EEESL_S1W_NS1N_6fusion15FusionCallbacksIS1R_NS1X_17LinearCombinationISL_fSL_fLNS_15FloatRoundStyleE2EEESK_S1U_JEEENSA_5SM1004TMEM4LOAD26SM100_TMEM_LOAD_32dp32b32xES13_S1D_NSA_39AutoVectorizingCopyWithAssumedAlignmentILi128EEENSA_21SM90_TMA_STORE_IM2COLES1D_S28_S28_EEEvvEEEEvNT_6ParamsE --------------------------
	.section	.nv.info._ZN7cutlass13device_kernelINS_4conv6kernel13ConvUniversalINS1_16ConvProblemShapeILNS1_8OperatorE1ELi2EEENS1_10collective14CollectiveConvINS1_47MainloopSm100TmaUmmaWarpSpecializedImplicitGemmILS5_1ELi16ELi2ELi1ELi2EN4cute5tupleIJNSA_1CILi1EEESD_SD_EEEEENSB_IJNSC_ILi128EEENSC_ILi64EEENSB_IJNSC_ILi32EEEEEEEEENS_6half_tESL_NSA_8TiledMMAINSA_8MMA_AtomIJNSA_20SM100_MMA_F16BF16_SSISL_SL_fLi128ELi64ELNSA_4UMMA5MajorE0ELSQ_1ELNSP_7ScaleInE0ELSR_0EEEEEENSA_6LayoutISE_NSB_IJNSC_ILi0EEESV_SV_EEEEENSB_IJNSA_10UnderscoreESY_SY_EEEEENS7_6detail27Sm100ImplicitGemmTileTraitsINSA_20SM90_TMA_LOAD_IM2COLENSA_14ComposedLayoutINSA_7SwizzleILi2ELi4ELi3EEENSA_18smem_ptr_flag_bitsILi16EEENSU_INSB_IJNSC_ILi8EEESI_EEENSB_IJSI_SD_EEEEEEEvEENS12_INSA_13SM90_TMA_LOADENS14_INS15_ILi3ELi4ELi3EEES18_NSU_INSB_IJSH_S19_EEENSB_IJSD_SH_EEEEEEEvEEEENS_8epilogue10collective18CollectiveEpilogueINS1N_23Sm100TmaWarpSpecializedILi3ELi2ELi32ELb1ELb0EEEJSK_NSB_IJNSU_ISG_SD_EENSU_ISI_SD_EEEEESL_NSB_IJNSB_IJlllEEESD_SV_EEESL_S1W_NS1N_6fusion15FusionCallbacksIS1R_NS1X_17LinearCombinationISL_fSL_fLNS_15FloatRoundStyleE2EEESK_S1U_JEEENSA_5SM1004TMEM4LOAD26SM100_TMEM_LOAD_32dp32b32xES13_S1D_NSA_39AutoVectorizingCopyWithAssumedAlignmentILi128EEENSA_21SM90_TMA_STORE_IM2COLES1D_S28_S28_EEEvvEEEEvNT_6ParamsE,"",@"SHT_CUDA_INFO"
	.sectionflags	@""
	.align	4


	//----- nvinfo : EIATTR_CUDA_API_VERSION
	.align		4
        /*0000*/ 	.byte	0x04, 0x37
        /*0002*/ 	.short	(.L_31 - .L_30)
.L_30:
        /*0004*/ 	.word	0x00000082


	//----- nvinfo : EIATTR_KPARAM_INFO
	.align		4
.L_31:
        /*0008*/ 	.byte	0x04, 0x17
        /*000a*/ 	.short	(.L_33 - .L_32)
.L_32:
        /*000c*/ 	.word	0x00000000
        /*0010*/ 	.short	0x0000
        /*0012*/ 	.short	0x0000
        /*0014*/ 	.byte	0x00, 0xf0, 0x01, 0x20


	//----- nvinfo : EIATTR_AT_ENTRY_FRAGMENTS
	.align		4
.L_33:
        /*0018*/ 	.byte	0x04, 0x4f
        /*001a*/ 	.short	(.L_35 - .L_34)


	//   ....[0]....
.L_34:
        /*001c*/ 	.word	0x00000006


	//----- nvinfo : EIATTR_RESERVED_SMEM_USED
	.align		4
.L_35:
        /*0020*/ 	.byte	0x01, 0x41
	.zero		2


	//----- nvinfo : EIATTR_SPARSE_MMA_MASK
	.align		4
        /*0024*/ 	.byte	0x03, 0x50
        /*0026*/ 	.short	0x0000


	//----- nvinfo : EIATTR_TCGEN05_1CTA_USED
	.align		4
        /*0028*/ 	.byte	0x01, 0x51
	.zero		2


	//----- nvinfo : EIATTR_MAXREG_COUNT
	.align		4
        /*002c*/ 	.byte	0x03, 0x1b
        /*002e*/ 	.short	0x00ff


	//----- nvinfo : EIATTR_NUM_BARRIERS
	.align		4
        /*0030*/ 	.byte	0x02, 0x4c
        /*0032*/ 	.byte	0x07
	.zero		1


	//----- nvinfo : EIATTR_EXTERNS
	.align		4
        /*0034*/ 	.byte	0x04, 0x0f
        /*0036*/ 	.short	(.L_37 - .L_36)


	//   ....[0]....
	.align		4
.L_36:
        /*0038*/ 	.word	index@(__assertfail)


	//----- nvinfo : EIATTR_MERCURY_ISA_VERSION
	.align		4
.L_37:
        /*003c*/ 	.byte	0x03, 0x5f
        /*003e*/ 	.short	0x0101


	//----- nvinfo : EIATTR_INT_WARP_WIDE_INSTR_OFFSETS
	.align		4
        /*0040*/ 	.byte	0x04, 0x31
        /*0042*/ 	.short	(.L_39 - .L_38)


	//   ....[0]....
.L_38:
        /*0044*/ 	.word	0x000040e0


	//   ....[1]....
        /*0048*/ 	.word	0x00004100


	//   ....[2]....
        /*004c*/ 	.word	0x00004130


	//   ....[3]....
        /*0050*/ 	.word	0x00004b90


	//   ....[4]....
        /*0054*/ 	.word	0x00004c00


	//   ....[5]....
        /*0058*/ 	.word	0x00004e40


	//   ....[6]....
        /*005c*/ 	.word	0x00004e70


	//----- nvinfo : EIATTR_COOP_GROUP_MASK_REGIDS
	.align		4
.L_39:
        /*0060*/ 	.byte	0x04, 0x29
        /*0062*/ 	.short	(.L_41 - .L_40)


	//   ....[0]....
.L_40:
        /*0064*/ 	.word	0xffffffff


	//   ....[1]....
        /*0068*/ 	.word	0xffffffff


	//   ....[2]....
        /*006c*/ 	.word	0xffffffff


	//   ....[3]....
        /*0070*/ 	.word	0xffffffff


	//   ....[4]....
        /*0074*/ 	.word	0xffffffff


	//   ....[5]....
        /*0078*/ 	.word	0xffffffff


	//   ....[6]....
        /*007c*/ 	.word	0xffffffff


	//   ....[7]....
        /*0080*/ 	.word	0xffffffff


	//   ....[8]....
        /*0084*/ 	.word	0xffffffff


	//   ....[9]....
        /*0088*/ 	.word	0xffffffff


	//   ....[10]....
        /*008c*/ 	.word	0xffffffff


	//   ....[11]....
        /*0090*/ 	.word	0xffffffff


	//----- nvinfo : EIATTR_COOP_GROUP_INSTR_OFFSETS
	.align		4
.L_41:
        /*0094*/ 	.byte	0x04, 0x28
        /*0096*/ 	.short	(.L_43 - .L_42)


	//   ....[0]....
.L_42:
        /*0098*/ 	.word	0x000000a0


	//   ....[1]....
        /*009c*/ 	.word	0x00000510


	//   ....[2]....
        /*00a0*/ 	.word	0x00000830


	//   ....[3]....
        /*00a4*/ 	.word	0x000009b0


	//   ....[4]....
        /*00a8*/ 	.word	0x00000ab0


	//   ....[5]....
        /*00ac*/ 	.word	0x00000c00


	//   ....[6]....
        /*00b0*/ 	.word	0x000022a0


	//   ....[7]....
        /*00b4*/ 	.word	0x00003550


	//   ....[8]....
        /*00b8*/ 	.word	0x00003760


	//   ....[9]....
        /*00bc*/ 	.word	0x00003790


	//   ....[10]....
        /*00c0*/ 	.word	0x00003fc0


	//   ....[11]....
        /*00c4*/ 	.word	0x00004200


	//----- nvinfo : EIATTR_VRC_CTA_INIT_COUNT
	.align		4
.L_43:
        /*00c8*/ 	.byte	0x02, 0x4a
        /*00ca*/ 	.byte	0x80
	.zero		1


	//----- nvinfo : EIATTR_SYSCALL_OFFSETS
	.align		4
        /*00cc*/ 	.byte	0x04, 0x46
        /*00ce*/ 	.short	(.L_45 - .L_44)


	//   ....[0]....
.L_44:
        /*00d0*/ 	.word	0x00005b30


	//   ....[1]....
        /*00d4*/ 	.word	0x00005c20


	//   ....[2]....
        /*00d8*/ 	.word	0x00006490


	//   ....[3]....
        /*00dc*/ 	.word	0x00007190


	//----- nvinfo : EIATTR_MBARRIER_INSTR_OFFSETS
	.align		4
.L_45:
        /*00e0*/ 	.byte	0x04, 0x39
        /*00e2*/ 	.short	(.L_47 - .L_46)


	//   ....[0]....
.L_46:
        /*00e4*/ 	.word	0x00000610
        /*00e8*/ 	.word	0x000000ff
        /*00ec*/ 	.word	0x00000000
        /*00f0*/ 	.short	0x0100
        /*00f2*/ 	.byte	0x05
	.zero		1


	//   ....[1]....
        /*00f4*/ 	.word	0x00000620
        /*00f8*/ 	.word	0x000000ff
        /*00fc*/ 	.word	0x00000080
        /*0100*/ 	.short	0x0100
        /*0102*/ 	.byte	0x05
	.zero		1


	//   ....[2]....
        /*0104*/ 	.word	0x00000630
        /*0108*/ 	.word	0x000000ff
        /*010c*/ 	.word	0x00000008
        /*0110*/ 	.short	0x0100
        /*0112*/ 	.byte	0x05
	.zero		1


	//   ....[3]....
        /*0114*/ 	.word	0x00000640
        /*0118*/ 	.word	0x000000ff
        /*011c*/ 	.word	0x00000088
        /*0120*/ 	.short	0x0100
        /*0122*/ 	.byte	0x05
	.zero		1


	//   ....[4]....
        /*0124*/ 	.word	0x00000650
        /*0128*/ 	.word	0x000000ff
        /*012c*/ 	.word	0x00000010
        /*0130*/ 	.short	0x0100
        /*0132*/ 	.byte	0x05
	.zero		1


	//   ....[5]....
        /*0134*/ 	.word	0x00000660
        /*0138*/ 	.word	0x000000ff
        /*013c*/ 	.word	0x00000090
        /*0140*/ 	.short	0x0100
        /*0142*/ 	.byte	0x05
	.zero		1


	//   ....[6]....
        /*0144*/ 	.word	0x00000670
        /*0148*/ 	.word	0x000000ff
        /*014c*/ 	.word	0x00000018
        /*0150*/ 	.short	0x0100
        /*0152*/ 	.byte	0x05
	.zero		1


	//   ....[7]....
        /*0154*/ 	.word	0x00000680
        /*0158*/ 	.word	0x000000ff
        /*015c*/ 	.word	0x00000098
        /*0160*/ 	.short	0x0100
        /*0162*/ 	.byte	0x05
	.zero		1


	//   ....[8]....
        /*0164*/ 	.word	0x00000690
        /*0168*/ 	.word	0x000000ff
        /*016c*/ 	.word	0x00000020
        /*0170*/ 	.short	0x0100
        /*0172*/ 	.byte	0x05
	.zero		1


	//   ....[9]....
        /*0174*/ 	.word	0x000006a0
        /*0178*/ 	.word	0x000000ff
        /*017c*/ 	.word	0x000000a0
        /*0180*/ 	.short	0x0100
        /*0182*/ 	.byte	0x05
	.zero		1


	//   ....[10]....
        /*0184*/ 	.word	0x000006b0
        /*0188*/ 	.word	0x000000ff
        /*018c*/ 	.word	0x00000028
        /*0190*/ 	.short	0x0100
        /*0192*/ 	.byte	0x05
	.zero		1


	//   ....[11]....
        /*0194*/ 	.word	0x000006c0
        /*0198*/ 	.word	0x000000ff
        /*019c*/ 	.word	0x000000a8
        /*01a0*/ 	.short	0x0100
        /*01a2*/ 	.byte	0x05
	.zero		1


	//   ....[12]....
        /*01a4*/ 	.word	0x000006d0
        /*01a8*/ 	.word	0x000000ff
        /*01ac*/ 	.word	0x00000030
        /*01b0*/ 	.short	0x0100
        /*01b2*/ 	.byte	0x05
	.zero		1


	//   ....[13]....
        /*01b4*/ 	.word	0x000006e0
        /*01b8*/ 	.word	0x000000ff
        /*01bc*/ 	.word	0x000000b0
        /*01c0*/ 	.short	0x0100
        /*01c2*/ 	.byte	0x05
	.zero		1


	//   ....[14]....
        /*01c4*/ 	.word	0x000006f0
        /*01c8*/ 	.word	0x000000ff
        /*01cc*/ 	.word	0x00000038
        /*01d0*/ 	.short	0x0100
        /*01d2*/ 	.byte	0x05
	.zero		1


	//   ....[15]....
        /*01d4*/ 	.word	0x00000700
        /*01d8*/ 	.word	0x000000ff
        /*01dc*/ 	.word	0x000000b8
        /*01e0*/ 	.short	0x0100
        /*01e2*/ 	.byte	0x05
	.zero		1


	//   ....[16]....
        /*01e4*/ 	.word	0x00000710
        /*01e8*/ 	.word	0x000000ff
        /*01ec*/ 	.word	0x00000040
        /*01f0*/ 	.short	0x0100
        /*01f2*/ 	.byte	0x05
	.zero		1


	//   ....[17]....
        /*01f4*/ 	.word	0x00000720
        /*01f8*/ 	.word	0x000000ff
        /*01fc*/ 	.word	0x000000c0
        /*0200*/ 	.short	0x0100
        /*0202*/ 	.byte	0x05
	.zero		1


	//   ....[18]....
        /*0204*/ 	.word	0x00000730
        /*0208*/ 	.word	0x000000ff
        /*020c*/ 	.word	0x00000048
        /*0210*/ 	.short	0x0100
        /*0212*/ 	.byte	0x05
	.zero		1


	//   ....[19]....
        /*0214*/ 	.word	0x00000740
        /*0218*/ 	.word	0x000000ff
        /*021c*/ 	.word	0x000000c8
        /*0220*/ 	.short	0x0100
        /*0222*/ 	.byte	0x05
	.zero		1


	//   ....[20]....
        /*0224*/ 	.word	0x00000750
        /*0228*/ 	.word	0x000000ff
        /*022c*/ 	.word	0x00000050
        /*0230*/ 	.short	0x0100
        /*0232*/ 	.byte	0x05
	.zero		1


	//   ....[21]....
        /*0234*/ 	.word	0x00000760
        /*0238*/ 	.word	0x000000ff
        /*023c*/ 	.word	0x000000d0
        /*0240*/ 	.short	0x0100
        /*0242*/ 	.byte	0x05
	.zero		1


	//   ....[22]....
        /*0244*/ 	.word	0x00000770
        /*0248*/ 	.word	0x000000ff
        /*024c*/ 	.word	0x00000058
        /*0250*/ 	.short	0x0100
        /*0252*/ 	.byte	0x05
	.zero		1


	//   ....[23]....
        /*0254*/ 	.word	0x00000780
        /*0258*/ 	.word	0x000000ff
        /*025c*/ 	.word	0x000000d8
        /*0260*/ 	.short	0x0100
        /*0262*/ 	.byte	0x05
	.zero		1


	//   ....[24]....
        /*0264*/ 	.word	0x00000790
        /*0268*/ 	.word	0x000000ff
        /*026c*/ 	.word	0x00000060
        /*0270*/ 	.short	0x0100
        /*0272*/ 	.byte	0x05
	.zero		1


	//   ....[25]....
        /*0274*/ 	.word	0x000007a0
        /*0278*/ 	.word	0x000000ff
        /*027c*/ 	.word	0x000000e0
        /*0280*/ 	.short	0x0100
        /*0282*/ 	.byte	0x05
	.zero		1


	//   ....[26]....
        /*0284*/ 	.word	0x000007b0
        /*0288*/ 	.word	0x000000ff
        /*028c*/ 	.word	0x00000068
        /*0290*/ 	.short	0x0100
        /*0292*/ 	.byte	0x05
	.zero		1


	//   ....[27]....
        /*0294*/ 	.word	0x000007c0
        /*0298*/ 	.word	0x000000ff
        /*029c*/ 	.word	0x000000e8
        /*02a0*/ 	.short	0x0100
        /*02a2*/ 	.byte	0x05
	.zero		1


	//   ....[28]....
        /*02a4*/ 	.word	0x000007d0
        /*02a8*/ 	.word	0x000000ff
        /*02ac*/ 	.word	0x00000070
        /*02b0*/ 	.short	0x0100
        /*02b2*/ 	.byte	0x05
	.zero		1


	//   ....[29]....
        /*02b4*/ 	.word	0x000007e0
        /*02b8*/ 	.word	0x000000ff
        /*02bc*/ 	.word	0x000000f0
        /*02c0*/ 	.short	0x0100
        /*02c2*/ 	.byte	0x05
	.zero		1


	//   ....[30]....
        /*02c4*/ 	.word	0x000007f0
        /*02c8*/ 	.word	0x000000ff
        /*02cc*/ 	.word	0x00000078
        /*02d0*/ 	.short	0x0100
        /*02d2*/ 	.byte	0x05
	.zero		1


	//   ....[31]....
        /*02d4*/ 	.word	0x00000800
        /*02d8*/ 	.word	0x000000ff
        /*02dc*/ 	.word	0x000000f8
        /*02e0*/ 	.short	0x0100
        /*02e2*/ 	.byte	0x05
	.zero		1


	//   ....[32]....
        /*02e4*/ 	.word	0x00000940
        /*02e8*/ 	.word	0x000000ff
        /*02ec*/ 	.word	0x00000100
        /*02f0*/ 	.short	0x0100
        /*02f2*/ 	.byte	0x07
	.zero		1


	//   ....[33]....
        /*02f4*/ 	.word	0x00000950
        /*02f8*/ 	.word	0x000000ff
        /*02fc*/ 	.word	0x00000118
        /*0300*/ 	.short	0x0100
        /*0302*/ 	.byte	0x07
	.zero		1


	//   ....[34]....
        /*0304*/ 	.word	0x00000960
        /*0308*/ 	.word	0x000000ff
        /*030c*/ 	.word	0x00000108
        /*0310*/ 	.short	0x0100
        /*0312*/ 	.byte	0x07
	.zero		1


	//   ....[35]....
        /*0314*/ 	.word	0x00000970
        /*0318*/ 	.word	0x000000ff
        /*031c*/ 	.word	0x00000120
        /*0320*/ 	.short	0x0100
        /*0322*/ 	.byte	0x07
	.zero		1


	//   ....[36]....
        /*0324*/ 	.word	0x00000980
        /*0328*/ 	.word	0x000000ff
        /*032c*/ 	.word	0x00000110
        /*0330*/ 	.short	0x0100
        /*0332*/ 	.byte	0x07
	.zero		1


	//   ....[37]....
        /*0334*/ 	.word	0x00000990
        /*0338*/ 	.word	0x000000ff
        /*033c*/ 	.word	0x00000128
        /*0340*/ 	.short	0x0100
        /*0342*/ 	.byte	0x07
	.zero		1


	//   ....[38]....
        /*0344*/ 	.word	0x00000a80
        /*0348*/ 	.word	0x000000ff
        /*034c*/ 	.word	0x00000130
        /*0350*/ 	.short	0x0100
        /*0352*/ 	.byte	0x05
	.zero		1


	//   ....[39]....
        /*0354*/ 	.word	0x00000a90
        /*0358*/ 	.word	0x000000ff
        /*035c*/ 	.word	0x00000138
        /*0360*/ 	.short	0x0100
        /*0362*/ 	.byte	0x05
	.zero		1


	//   ....[40]....
        /*0364*/ 	.word	0x00000bd0
        /*0368*/ 	.word	0x000000ff
        /*036c*/ 	.word	0x00000140
        /*0370*/ 	.short	0x0100
        /*0372*/ 	.byte	0x05
	.zero		1


	//   ....[41]....
        /*0374*/ 	.word	0x00000be0
        /*0378*/ 	.word	0x000000ff
        /*037c*/ 	.word	0x00000148
        /*0380*/ 	.short	0x0100
        /*0382*/ 	.byte	0x05
	.zero		1


	//   ....[42]....
        /*0384*/ 	.word	0x00000d10
        /*0388*/ 	.word	0x000000ff
        /*038c*/ 	.word	0x00000150
        /*0390*/ 	.short	0x0100
        /*0392*/ 	.byte	0x07
	.zero		1


	//   ....[43]....
        /*0394*/ 	.word	0x00000d20
        /*0398*/ 	.word	0x000000ff
        /*039c*/ 	.word	0x00000160
        /*03a0*/ 	.short	0x0100
        /*03a2*/ 	.byte	0x07
	.zero		1


	//   ....[44]....
        /*03a4*/ 	.word	0x00000d30
        /*03a8*/ 	.word	0x000000ff
        /*03ac*/ 	.word	0x00000158
        /*03b0*/ 	.short	0x0100
        /*03b2*/ 	.byte	0x07
	.zero		1


	//   ....[45]....
        /*03b4*/ 	.word	0x00000d40
        /*03b8*/ 	.word	0x000000ff
        /*03bc*/ 	.word	0x00000168
        /*03c0*/ 	.short	0x0100
        /*03c2*/ 	.byte	0x07
	.zero		1


	//   ....[46]....
        /*03c4*/ 	.word	0x00001680
        /*03c8*/ 	.word	0x000000ff
        /*03cc*/ 	.word	0x00000080
        /*03d0*/ 	.short	0x010a
        /*03d2*/ 	.byte	0x04
	.zero		1


	//   ....[47]....
        /*03d4*/ 	.word	0x00001940
        /*03d8*/ 	.word	0x000000ff
        /*03dc*/ 	.word	0x00000080
        /*03e0*/ 	.short	0x010a
        /*03e2*/ 	.byte	0x09
	.zero		1


	//   ....[48]....
        /*03e4*/ 	.word	0x00001ab0
        /*03e8*/ 	.word	0x000000ff
        /*03ec*/ 	.word	0x00000080
        /*03f0*/ 	.short	0x010a
        /*03f2*/ 	.byte	0x08
	.zero		1


	//   ....[49]....
        /*03f4*/ 	.word	0x00001c70
        /*03f8*/ 	.word	0x000000ff
        /*03fc*/ 	.word	0x00000138
        /*0400*/ 	.short	0x0101
        /*0402*/ 	.byte	0x16
	.zero		1


	//   ....[50]....
        /*0404*/ 	.word	0x00001ca0
        /*0408*/ 	.word	0x000000ff
        /*040c*/ 	.word	0x00000080
        /*0410*/ 	.short	0x010a
        /*0412*/ 	.byte	0x04
	.zero		1


	//   ....[51]....
        /*0414*/ 	.word	0x00001f40
        /*0418*/ 	.word	0x000000ff
        /*041c*/ 	.word	0x00000080
        /*0420*/ 	.short	0x010a
        /*0422*/ 	.byte	0x11
	.zero		1


	//   ....[52]....
        /*0424*/ 	.word	0x000020b0
        /*0428*/ 	.word	0x000000ff
        /*042c*/ 	.word	0x00000080
        /*0430*/ 	.short	0x010a
        /*0432*/ 	.byte	0x08
	.zero		1


	//   ....[53]....
        /*0434*/ 	.word	0x000022b0
        /*0438*/ 	.word	0x000000ff
        /*043c*/ 	.word	0x00000140
        /*0440*/ 	.short	0x010a
        /*0442*/ 	.byte	0x16
	.zero		1


	//   ....[54]....
        /*0444*/ 	.word	0x00002370
        /*0448*/ 	.word	0x000000ff
        /*044c*/ 	.word	0x00000000
        /*0450*/ 	.short	0x0101
        /*0452*/ 	.byte	0x04
	.zero		1


	//   ....[55]....
        /*0454*/ 	.word	0x00002870
        /*0458*/ 	.word	0x000000ff
        /*045c*/ 	.word	0x00000000
        /*0460*/ 	.short	0x010a
        /*0462*/ 	.byte	0x04
	.zero		1


	//   ....[56]....
        /*0464*/ 	.word	0x00002910
        /*0468*/ 	.word	0x000000ff
        /*046c*/ 	.word	0x00000000
        /*0470*/ 	.short	0x010a
        /*0472*/ 	.byte	0x04
	.zero		1


	//   ....[57]....
        /*0474*/ 	.word	0x000029b0
        /*0478*/ 	.word	0x000000ff
        /*047c*/ 	.word	0x00000000
        /*0480*/ 	.short	0x010a
        /*0482*/ 	.byte	0x04
	.zero		1


	//   ....[58]....
        /*0484*/ 	.word	0x00002a50
        /*0488*/ 	.word	0x000000ff
        /*048c*/ 	.word	0x00000000
        /*0490*/ 	.short	0x010a
        /*0492*/ 	.byte	0x04
	.zero		1


	//   ....[59]....
        /*0494*/ 	.word	0x00002af0
        /*0498*/ 	.word	0x000000ff
        /*049c*/ 	.word	0x00000000
        /*04a0*/ 	.short	0x010a
        /*04a2*/ 	.byte	0x04
	.zero		1


	//   ....[60]....
        /*04a4*/ 	.word	0x00002b90
        /*04a8*/ 	.word	0x000000ff
        /*04ac*/ 	.word	0x00000000
        /*04b0*/ 	.short	0x010a
        /*04b2*/ 	.byte	0x04
	.zero		1


	//   ....[61]....
        /*04b4*/ 	.word	0x00002c30
        /*04b8*/ 	.word	0x000000ff
        /*04bc*/ 	.word	0x00000000
        /*04c0*/ 	.short	0x010a
        /*04c2*/ 	.byte	0x04
	.zero		1


	//   ....[62]....
        /*04c4*/ 	.word	0x00002cd0
        /*04c8*/ 	.word	0x000000ff
        /*04cc*/ 	.word	0x00000000
        /*04d0*/ 	.short	0x010a
        /*04d2*/ 	.byte	0x04
	.zero		1


	//   ....[63]....
        /*04d4*/ 	.word	0x00002d70
        /*04d8*/ 	.word	0x000000ff
        /*04dc*/ 	.word	0x00000000
        /*04e0*/ 	.short	0x010a
        /*04e2*/ 	.byte	0x04
	.zero		1


	//   ....[64]....
        /*04e4*/ 	.word	0x00002e10
        /*04e8*/ 	.word	0x000000ff
        /*04ec*/ 	.word	0x00000000
        /*04f0*/ 	.short	0x010a
        /*04f2*/ 	.byte	0x04
	.zero		1


	//   ....[65]....
        /*04f4*/ 	.word	0x00002eb0
        /*04f8*/ 	.word	0x000000ff
        /*04fc*/ 	.word	0x00000000
        /*0500*/ 	.short	0x010a
        /*0502*/ 	.byte	0x04
	.zero		1


	//   ....[66]....
        /*0504*/ 	.word	0x00002f50
        /*0508*/ 	.word	0x000000ff
        /*050c*/ 	.word	0x00000000
        /*0510*/ 	.short	0x010a
        /*0512*/ 	.byte	0x04
	.zero		1


	//   ....[67]....
        /*0514*/ 	.word	0x00002ff0
        /*0518*/ 	.word	0x000000ff
        /*051c*/ 	.word	0x00000000
        /*0520*/ 	.short	0x010a
        /*0522*/ 	.byte	0x04
	.zero		1


	//   ....[68]....
        /*0524*/ 	.word	0x00003090
        /*0528*/ 	.word	0x000000ff
        /*052c*/ 	.word	0x00000000
        /*0530*/ 	.short	0x010a
        /*0532*/ 	.byte	0x04
	.zero		1


	//   ....[69]....
        /*0534*/ 	.word	0x00003130
        /*0538*/ 	.word	0x000000ff
        /*053c*/ 	.word	0x00000000
        /*0540*/ 	.short	0x010a
        /*0542*/ 	.byte	0x04
	.zero		1


	//   ....[70]....
        /*0544*/ 	.word	0x000031e0
        /*0548*/ 	.word	0x00000000
        /*054c*/ 	.word	0x00000000
        /*0550*/ 	.short	0x010a
        /*0552*/ 	.byte	0xff
	.zero		1


	//   ....[71]....
        /*0554*/ 	.word	0x00003310
        /*0558*/ 	.word	0x000000ff
        /*055c*/ 	.word	0x00000148
        /*0560*/ 	.short	0x010a
        /*0562*/ 	.byte	0x2d
	.zero		1


	//   ....[72]....
        /*0564*/ 	.word	0x000033b0
        /*0568*/ 	.word	0x000000ff
        /*056c*/ 	.word	0x00000140
        /*0570*/ 	.short	0x010a
        /*0572*/ 	.byte	0x2d
	.zero		1


	//   ....[73]....
        /*0574*/ 	.word	0x00003450
        /*0578*/ 	.word	0x000000ff
        /*057c*/ 	.word	0x00000000
        /*0580*/ 	.short	0x0101
        /*0582*/ 	.byte	0x06
	.zero		1


	//   ....[74]....
        /*0584*/ 	.word	0x00003490
        /*0588*/ 	.word	0x000000ff
        /*058c*/ 	.word	0x00000148
        /*0590*/ 	.short	0x0106
        /*0592*/ 	.byte	0x2d
	.zero		1


	//   ....[75]....
        /*0594*/ 	.word	0x000034d0
        /*0598*/ 	.word	0x00000000
        /*059c*/ 	.word	0x00000148
        /*05a0*/ 	.short	0x010a
        /*05a2*/ 	.byte	0xff
	.zero		1


	//   ....[76]....
        /*05a4*/ 	.word	0x000039d0
        /*05a8*/ 	.word	0x000000ff
        /*05ac*/ 	.word	0x00000140
        /*05b0*/ 	.short	0x010a
        /*05b2*/ 	.byte	0x06
	.zero		1


	//   ....[77]....
        /*05b4*/ 	.word	0x00003a80
        /*05b8*/ 	.word	0x000000ff
        /*05bc*/ 	.word	0x00000000
        /*05c0*/ 	.short	0x0101
        /*05c2*/ 	.byte	0x05
	.zero		1


	//   ....[78]....
        /*05c4*/ 	.word	0x00003a90
        /*05c8*/ 	.word	0x000000ff
        /*05cc*/ 	.word	0x00000160
        /*05d0*/ 	.short	0x010a
        /*05d2*/ 	.byte	0x08
	.zero		1


	//   ....[79]....
        /*05d4*/ 	.word	0x00003b50
        /*05d8*/ 	.word	0x000000ff
        /*05dc*/ 	.word	0x00000000
        /*05e0*/ 	.short	0x010a
        /*05e2*/ 	.byte	0x04
	.zero		1


	//   ....[80]....
        /*05e4*/ 	.word	0x00003b90
        /*05e8*/ 	.word	0x000000ff
        /*05ec*/ 	.word	0x00000000
        /*05f0*/ 	.short	0x010a
        /*05f2*/ 	.byte	0x07
	.zero		1


	//   ....[81]....
        /*05f4*/ 	.word	0x00003cc0
        /*05f8*/ 	.word	0x000000ff
        /*05fc*/ 	.word	0x00000000
        /*0600*/ 	.short	0x010a
        /*0602*/ 	.byte	0x04
	.zero		1


	//   ....[82]....
        /*0604*/ 	.word	0x00003f10
        /*0608*/ 	.word	0x000000ff
        /*060c*/ 	.word	0x00000000
        /*0610*/ 	.short	0x010a
        /*0612*/ 	.byte	0x05
	.zero		1


	//   ....[83]....
        /*0614*/ 	.word	0x00003fa0
        /*0618*/ 	.word	0x000000ff
        /*061c*/ 	.word	0x00000000
        /*0620*/ 	.short	0x010a
        /*0622*/ 	.byte	0x07
	.zero		1


	//   ....[84]....
        /*0624*/ 	.word	0x00004440
        /*0628*/ 	.word	0x000000ff
        /*062c*/ 	.word	0x00000140
        /*0630*/ 	.short	0x010a
        /*0632*/ 	.byte	0x07
	.zero		1


	//   ....[85]....
        /*0634*/ 	.word	0x000044e0
        /*0638*/ 	.word	0x000000ff
        /*063c*/ 	.word	0x00000000
        /*0640*/ 	.short	0x0101
        /*0642*/ 	.byte	0x06
	.zero		1


	//   ....[86]....
        /*0644*/ 	.word	0x00004800
        /*0648*/ 	.word	0x000000ff
        /*064c*/ 	.word	0x00000138
        /*0650*/ 	.short	0x010a
        /*0652*/ 	.byte	0x07
	.zero		1


	//   ....[87]....
        /*0654*/ 	.word	0x00004a20
        /*0658*/ 	.word	0x000000ff
        /*065c*/ 	.word	0x00000118
        /*0660*/ 	.short	0x010a
        /*0662*/ 	.byte	0x11
	.zero		1


	//   ....[88]....
        /*0664*/ 	.word	0x00004d10
        /*0668*/ 	.word	0x000000ff
        /*066c*/ 	.word	0x00000100
        /*0670*/ 	.short	0x010b
        /*0672*/ 	.byte	0x11
	.zero		1


	//   ....[89]....
        /*0674*/ 	.word	0x00004d60
        /*0678*/ 	.word	0x000000ff
        /*067c*/ 	.word	0x00000000
        /*0680*/ 	.short	0x0101
        /*0682*/ 	.byte	0x13
	.zero		1


	//   ....[90]....
        /*0684*/ 	.word	0x00004da0
        /*0688*/ 	.word	0x000000ff
        /*068c*/ 	.word	0x00000118
        /*0690*/ 	.short	0x010a
        /*0692*/ 	.byte	0x0e
	.zero		1


	//   ....[91]....
        /*0694*/ 	.word	0x00004fd0
        /*0698*/ 	.word	0x000000ff
        /*069c*/ 	.word	0x00000100
        /*06a0*/ 	.short	0x010b
        /*06a2*/ 	.byte	0x0e
	.zero		1


	//   ....[92]....
        /*06a4*/ 	.word	0x00004ff0
        /*06a8*/ 	.word	0x000000ff
        /*06ac*/ 	.word	0x00000000
        /*06b0*/ 	.short	0x0101
        /*06b2*/ 	.byte	0x12
	.zero		1


	//   ....[93]....
        /*06b4*/ 	.word	0x00005050
        /*06b8*/ 	.word	0x000000ff
        /*06bc*/ 	.word	0x00000000
        /*06c0*/ 	.short	0x010a
        /*06c2*/ 	.byte	0x04
	.zero		1


	//   ....[94]....
        /*06c4*/ 	.word	0x00005120
        /*06c8*/ 	.word	0x00000002
        /*06cc*/ 	.word	0x00000000
        /*06d0*/ 	.short	0x010a
        /*06d2*/ 	.byte	0xff
	.zero		1


	//   ....[95]....
        /*06d4*/ 	.word	0x00005190
        /*06d8*/ 	.word	0x00000004
        /*06dc*/ 	.word	0x00000000
        /*06e0*/ 	.short	0x010a
        /*06e2*/ 	.byte	0xff
	.zero		1


	//   ....[96]....
        /*06e4*/ 	.word	0x00005510
        /*06e8*/ 	.word	0x000000ff
        /*06ec*/ 	.word	0x00000140
        /*06f0*/ 	.short	0x010a
        /*06f2*/ 	.byte	0x34
	.zero		1


	//   ....[97]....
        /*06f4*/ 	.word	0x00005630
        /*06f8*/ 	.word	0x000000ff
        /*06fc*/ 	.word	0x00000000
        /*0700*/ 	.short	0x0101
        /*0702*/ 	.byte	0x04
	.zero		1


	//   ....[98]....
        /*0704*/ 	.word	0x00006040
        /*0708*/ 	.word	0x00000000
        /*070c*/ 	.word	0x00000100
        /*0710*/ 	.short	0x010a
        /*0712*/ 	.byte	0xff
	.zero		1


	//   ....[99]....
        /*0714*/ 	.word	0x00006150
        /*0718*/ 	.word	0x00000041
        /*071c*/ 	.word	0x00000150
        /*0720*/ 	.short	0x010a
        /*0722*/ 	.byte	0xff
	.zero		1


	//   ....[100]....
        /*0724*/ 	.word	0x00006240
        /*0728*/ 	.word	0x00000000
        /*072c*/ 	.word	0x00000100
        /*0730*/ 	.short	0x010a
        /*0732*/ 	.byte	0xff
	.zero		1


	//   ....[101]....
        /*0734*/ 	.word	0x00006370
        /*0738*/ 	.word	0x00000041
        /*073c*/ 	.word	0x00000150
        /*0740*/ 	.short	0x010a
        /*0742*/ 	.byte	0xff
	.zero		1


	//   ....[102]....
        /*0744*/ 	.word	0x00006ed0
        /*0748*/ 	.word	0x00000000
        /*074c*/ 	.word	0x00000000
        /*0750*/ 	.short	0x0101
        /*0752*/ 	.byte	0xff
	.zero		1


	//   ....[103]....
        /*0754*/ 	.word	0x00006ee0
        /*0758*/ 	.word	0x00000003
        /*075c*/ 	.word	0x00000100
        /*0760*/ 	.short	0x010a
        /*0762*/ 	.byte	0xff
	.zero		1


	//   ....[104]....
        /*0764*/ 	.word	0x00006fb0
        /*0768*/ 	.word	0x00000003
        /*076c*/ 	.word	0x00000100
        /*0770*/ 	.short	0x010a
        /*0772*/ 	.byte	0xff
	.zero		1


	//   ....[105]....
        /*0774*/ 	.word	0x00007300
        /*0778*/ 	.word	0x000000ff
        /*077c*/ 	.word	0x00000000
        /*0780*/ 	.short	0x0101
        /*0782*/ 	.byte	0x06
	.zero		1


	//   ....[106]....
        /*0784*/ 	.word	0x00007ca0
        /*0788*/ 	.word	0x00000000
        /*078c*/ 	.word	0x00000000
        /*0790*/ 	.short	0x0101
        /*0792*/ 	.byte	0xff
	.zero		1


	//   ....[107]....
        /*0794*/ 	.word	0x00007ee0
        /*0798*/ 	.word	0x000000ff
        /*079c*/ 	.word	0x00000000
        /*07a0*/ 	.short	0x0101
        /*07a2*/ 	.byte	0x04
	.zero		1


	//   ....[108]....
        /*07a4*/ 	.word	0x00007f10
        /*07a8*/ 	.word	0x00000002
        /*07ac*/ 	.word	0x00000080
        /*07b0*/ 	.short	0x010a
        /*07b2*/ 	.byte	0xff
	.zero		1


	//   ....[109]....
        /*07b4*/ 	.word	0x00007f70
        /*07b8*/ 	.word	0x00000002
        /*07bc*/ 	.word	0x00000080
        /*07c0*/ 	.short	0x010a
        /*07c2*/ 	.byte	0xff
	.zero		1


	//   ....[110]....
        /*07c4*/ 	.word	0x00007fd0
        /*07c8*/ 	.word	0x00000002
        /*07cc*/ 	.word	0x00000140
        /*07d0*/ 	.short	0x010a
        /*07d2*/ 	.byte	0xff
	.zero		1


	//   ....[111]....
        /*07d4*/ 	.word	0x00008030
        /*07d8*/ 	.word	0x00000000
        /*07dc*/ 	.word	0x00000000
        /*07e0*/ 	.short	0x010a
        /*07e2*/ 	.byte	0xff
	.zero		1


	//   ....[112]....
        /*07e4*/ 	.word	0x00008090
        /*07e8*/ 	.word	0x00000000
        /*07ec*/ 	.word	0x00000000
        /*07f0*/ 	.short	0x010a
        /*07f2*/ 	.byte	0xff
	.zero		1


	//   ....[113]....
        /*07f4*/ 	.word	0x000080f0
        /*07f8*/ 	.word	0x00000000
        /*07fc*/ 	.word	0x00000000
        /*0800*/ 	.short	0x010a
        /*0802*/ 	.byte	0xff
	.zero		1


	//   ....[114]....
        /*0804*/ 	.word	0x00008150
        /*0808*/ 	.word	0x00000000
        /*080c*/ 	.word	0x00000000
        /*0810*/ 	.short	0x010a
        /*0812*/ 	.byte	0xff
	.zero		1


	//   ....[115]....
        /*0814*/ 	.word	0x000081b0
        /*0818*/ 	.word	0x00000000
        /*081c*/ 	.word	0x00000000
        /*0820*/ 	.short	0x010a
        /*0822*/ 	.byte	0xff
	.zero		1


	//   ....[116]....
        /*0824*/ 	.word	0x00008210
        /*0828*/ 	.word	0x00000000
        /*082c*/ 	.word	0x00000000
        /*0830*/ 	.short	0x010a
        /*0832*/ 	.byte	0xff
	.zero		1


	//   ....[117]....
        /*0834*/ 	.word	0x00008270
        /*0838*/ 	.word	0x00000000
        /*083c*/ 	.word	0x00000000
        /*0840*/ 	.short	0x010a
        /*0842*/ 	.byte	0xff
	.zero		1


	//   ....[118]....
        /*0844*/ 	.word	0x000082d0
        /*0848*/ 	.word	0x00000000
        /*084c*/ 	.word	0x00000000
        /*0850*/ 	.short	0x010a
        /*0852*/ 	.byte	0xff
	.zero		1


	//   ....[119]....
        /*0854*/ 	.word	0x00008330
        /*0858*/ 	.word	0x00000000
        /*085c*/ 	.word	0x00000000
        /*0860*/ 	.short	0x010a
        /*0862*/ 	.byte	0xff
	.zero		1


	//   ....[120]....
        /*0864*/ 	.word	0x00008390
        /*0868*/ 	.word	0x00000000
        /*086c*/ 	.word	0x00000000
        /*0870*/ 	.short	0x010a
        /*0872*/ 	.byte	0xff
	.zero		1


	//   ....[121]....
        /*0874*/ 	.word	0x000083f0
        /*0878*/ 	.word	0x00000000
        /*087c*/ 	.word	0x00000000
        /*0880*/ 	.short	0x010a
        /*0882*/ 	.byte	0xff
	.zero		1


	//   ....[122]....
        /*0884*/ 	.word	0x00008450
        /*0888*/ 	.word	0x00000000
        /*088c*/ 	.word	0x00000000
        /*0890*/ 	.short	0x010a
        /*0892*/ 	.byte	0xff
	.zero		1


	//   ....[123]....
        /*0894*/ 	.word	0x000084b0
        /*0898*/ 	.word	0x00000000
        /*089c*/ 	.word	0x00000000
        /*08a0*/ 	.short	0x010a
        /*08a2*/ 	.byte	0xff
	.zero		1


	//   ....[124]....
        /*08a4*/ 	.word	0x00008510
        /*08a8*/ 	.word	0x00000000
        /*08ac*/ 	.word	0x00000000
        /*08b0*/ 	.short	0x010a
        /*08b2*/ 	.byte	0xff
	.zero		1


	//   ....[125]....
        /*08b4*/ 	.word	0x00008570
        /*08b8*/ 	.word	0x00000000
        /*08bc*/ 	.word	0x00000000
        /*08c0*/ 	.short	0x010a
        /*08c2*/ 	.byte	0xff
	.zero		1


	//   ....[126]....
        /*08c4*/ 	.word	0x000085d0
        /*08c8*/ 	.word	0x00000004
        /*08cc*/ 	.word	0x00000148
        /*08d0*/ 	.short	0x010a
        /*08d2*/ 	.byte	0xff
	.zero		1


	//   ....[127]....
        /*08d4*/ 	.word	0x00008630
        /*08d8*/ 	.word	0x00000004
        /*08dc*/ 	.word	0x00000140
        /*08e0*/ 	.short	0x010a
        /*08e2*/ 	.byte	0xff
	.zero		1


	//   ....[128]....
        /*08e4*/ 	.word	0x00008690
        /*08e8*/ 	.word	0x00000000
        /*08ec*/ 	.word	0x00000140
        /*08f0*/ 	.short	0x010a
        /*08f2*/ 	.byte	0xff
	.zero		1


	//   ....[129]....
        /*08f4*/ 	.word	0x000086f0
        /*08f8*/ 	.word	0x00000004
        /*08fc*/ 	.word	0x00000160
        /*0900*/ 	.short	0x010a
        /*0902*/ 	.byte	0xff
	.zero		1


	//   ....[130]....
        /*0904*/ 	.word	0x00008750
        /*0908*/ 	.word	0x00000000
        /*090c*/ 	.word	0x00000000
        /*0910*/ 	.short	0x010a
        /*0912*/ 	.byte	0xff
	.zero		1


	//   ....[131]....
        /*0914*/ 	.word	0x000087b0
        /*0918*/ 	.word	0x00000000
        /*091c*/ 	.word	0x00000000
        /*0920*/ 	.short	0x010a
        /*0922*/ 	.byte	0xff
	.zero		1


	//   ....[132]....
        /*0924*/ 	.word	0x00008810
        /*0928*/ 	.word	0x00000000
        /*092c*/ 	.word	0x00000000
        /*0930*/ 	.short	0x010a
        /*0932*/ 	.byte	0xff
	.zero		1


	//   ....[133]....
        /*0934*/ 	.word	0x00008870
        /*0938*/ 	.word	0x00000000
        /*093c*/ 	.word	0x00000140
        /*0940*/ 	.short	0x010a
        /*0942*/ 	.byte	0xff
	.zero		1


	//   ....[134]....
        /*0944*/ 	.word	0x000088d0
        /*0948*/ 	.word	0x00000000
        /*094c*/ 	.word	0x00000138
        /*0950*/ 	.short	0x010a
        /*0952*/ 	.byte	0xff
	.zero		1


	//   ....[135]....
        /*0954*/ 	.word	0x00008930
        /*0958*/ 	.word	0x00000002
        /*095c*/ 	.word	0x00000118
        /*0960*/ 	.short	0x010a
        /*0962*/ 	.byte	0xff
	.zero		1


	//   ....[136]....
        /*0964*/ 	.word	0x00008990
        /*0968*/ 	.word	0x00000000
        /*096c*/ 	.word	0x00000118
        /*0970*/ 	.short	0x010a
        /*0972*/ 	.byte	0xff
	.zero		1


	//   ....[137]....
        /*0974*/ 	.word	0x000089f0
        /*0978*/ 	.word	0x00000000
        /*097c*/ 	.word	0x00000000
        /*0980*/ 	.short	0x010a
        /*0982*/ 	.byte	0xff
	.zero		1


	//   ....[138]....
        /*0984*/ 	.word	0x00008a40
        /*0988*/ 	.word	0x00000002
        /*098c*/ 	.word	0x00000000
        /*0990*/ 	.short	0x010a
        /*0992*/ 	.byte	0xff
	.zero		1


	//   ....[139]....
        /*0994*/ 	.word	0x00008aa0
        /*0998*/ 	.word	0x00000000
        /*099c*/ 	.word	0x00000140
        /*09a0*/ 	.short	0x010a
        /*09a2*/ 	.byte	0xff
	.zero		1


	//   ....[140]....
        /*09a4*/ 	.word	0x00008af0
        /*09a8*/ 	.word	0x00000000
        /*09ac*/ 	.word	0x00000100
        /*09b0*/ 	.short	0x010a
        /*09b2*/ 	.byte	0xff
	.zero		1


	//   ....[141]....
        /*09b4*/ 	.word	0x00008b40
        /*09b8*/ 	.word	0x00000041
        /*09bc*/ 	.word	0x00000150
        /*09c0*/ 	.short	0x010a
        /*09c2*/ 	.byte	0xff
	.zero		1


	//   ....[142]....
        /*09c4*/ 	.word	0x00008b90
        /*09c8*/ 	.word	0x00000003
        /*09cc*/ 	.word	0x00000100
        /*09d0*/ 	.short	0x010a
        /*09d2*/ 	.byte	0xff
	.zero		1


	//----- nvinfo : EIATTR_NUM_MBARRIERS
	.align		4
.L_47:
        /*09d4*/ 	.byte	0x03, 0x38
        /*09d6*/ 	.short	0x002e


	//----- nvinfo : EIATTR_EXIT_INSTR_OFFSETS
	.align		4
        /*09d8*/ 	.byte	0x04, 0x1c
        /*09da*/ 	.short	(.L_49 - .L_48)


	//   ....[0]....
.L_48:
        /*09dc*/ 	.word	0x00003210


	//   ....[1]....
        /*09e0*/ 	.word	0x000034a0


	//   ....[2]....
        /*09e4*/ 	.word	0x00003500


	//   ....[3]....
        /*09e8*/ 	.word	0x00004210


	//   ....[4]....
        /*09ec*/ 	.word	0x000051c0


	//   ....[5]....
        /*09f0*/ 	.word	0x00005200


	//   ....[6]....
        /*09f4*/ 	.word	0x00007dd0


	//   ....[7]....
        /*09f8*/ 	.word	0x00007e50


	//   ....[8]....
        /*09fc*/ 	.word	0x00007e80


	//   ....[9]....
        /*0a00*/ 	.word	0x00007ef0


	//----- nvinfo : EIATTR_MAX_THREADS
	.align		4
.L_49:
        /*0a04*/ 	.byte	0x04, 0x05
        /*0a06*/ 	.short	(.L_51 - .L_50)
.L_50:
        /*0a08*/ 	.word	0x00000100
        /*0a0c*/ 	.word	0x00000001
        /*0a10*/ 	.word	0x00000001


	//----- nvinfo : EIATTR_CRS_STACK_SIZE
	.align		4
.L_51:
        /*0a14*/ 	.byte	0x04, 0x1e
        /*0a16*/ 	.short	(.L_53 - .L_52)
.L_52:
        /*0a18*/ 	.word	0x00000000


	//----- nvinfo : EIATTR_CBANK_PARAM_SIZE
	.align		4
.L_53:
        /*0a1c*/ 	.byte	0x03, 0x19
        /*0a1e*/ 	.short	0x0800


	//----- nvinfo : EIATTR_PARAM_CBANK
	.align		4
        /*0a20*/ 	.byte	0x04, 0x0a
        /*0a22*/ 	.short	(.L_55 - .L_54)
	.align		4
.L_54:
        /*0a24*/ 	.word	index@(.nv.constant0._ZN7cutlass13device_kernelINS_4conv6kernel13ConvUniversalINS1_16ConvProblemShapeILNS1_8OperatorE1ELi2EEENS1_10collective14CollectiveConvINS1_47MainloopSm100TmaUmmaWarpSpecializedImplicitGemmILS5_1ELi16ELi2ELi1ELi2EN4cute5tupleIJNSA_1CILi1EEESD_SD_EEEEENSB_IJNSC_ILi128EEENSC_ILi64EEENSB_IJNSC_ILi32EEEEEEEEENS_6half_tESL_NSA_8TiledMMAINSA_8MMA_AtomIJNSA_20SM100_MMA_F16BF16_SSISL_SL_fLi128ELi64ELNSA_4UMMA5MajorE0ELSQ_1ELNSP_7ScaleInE0ELSR_0EEEEEENSA_6LayoutISE_NSB_IJNSC_ILi0EEESV_SV_EEEEENSB_IJNSA_10UnderscoreESY_SY_EEEEENS7_6detail27Sm100ImplicitGemmTileTraitsINSA_20SM90_TMA_LOAD_IM2COLENSA_14ComposedLayoutINSA_7SwizzleILi2ELi4ELi3EEENSA_18smem_ptr_flag_bitsILi16EEENSU_INSB_IJNSC_ILi8EEESI_EEENSB_IJSI_SD_EEEEEEEvEENS12_INSA_13SM90_TMA_LOADENS14_INS15_ILi3ELi4ELi3EEES18_NSU_INSB_IJSH_S19_EEENSB_IJSD_SH_EEEEEEEvEEEENS_8epilogue10collective18CollectiveEpilogueINS1N_23Sm100TmaWarpSpecializedILi3ELi2ELi32ELb1ELb0EEEJSK_NSB_IJNSU_ISG_SD_EENSU_ISI_SD_EEEEESL_NSB_IJNSB_IJlllEEESD_SV_EEESL_S1W_NS1N_6fusion15FusionCallbacksIS1R_NS1X_17LinearCombinationISL_fSL_fLNS_15FloatRoundStyleE2EEESK_S1U_JEEENSA_5SM1004TMEM4LOAD26SM100_TMEM_LOAD_32dp32b32xES13_S1D_NSA_39AutoVectorizingCopyWithAssumedAlignmentILi128EEENSA_21SM90_TMA_STORE_IM2COLES1D_S28_S28_EEEvvEEEEvNT_6ParamsE)
        /*0a28*/ 	.short	0x0380
        /*0a2a*/ 	.short	0x0800


	//----- nvinfo : EIATTR_SW_WAR
	.align		4
.L_55:
        /*0a2c*/ 	.byte	0x04, 0x36
        /*0a2e*/ 	.short	(.L_57 - .L_56)
.L_56:
        /*0a30*/ 	.word	0x00000008
.L_57:


//--------------------- .nv.callgraph             --------------------------
	.section	.nv.callgraph,"",@"SHT_CUDA_CALLGRAPH"
	.align	4
	.sectionentsize	8
	.align		4
        /*0000*/ 	.word	0x00000000
	.align		4
        /*0004*/ 	.word	0xffffffff
	.align		4
        /*0008*/ 	.word	index@(_ZN7cutlass13device_kernelINS_4conv6kernel13ConvUniversalINS1_16ConvProblemShapeILNS1_8OperatorE1ELi2EEENS1_10collective14CollectiveConvINS1_47MainloopSm100TmaUmmaWarpSpecializedImplicitGemmILS5_1ELi16ELi2ELi1ELi2EN4cute5tupleIJNSA_1CILi1EEESD_SD_EEEEENSB_IJNSC_ILi128EEENSC_ILi64EEENSB_IJNSC_ILi32EEEEEEEEENS_6half_tESL_NSA_8TiledMMAINSA_8MMA_AtomIJNSA_20SM100_MMA_F16BF16_SSISL_SL_fLi128ELi64ELNSA_4UMMA5MajorE0ELSQ_1ELNSP_7ScaleInE0ELSR_0EEEEEENSA_6LayoutISE_NSB_IJNSC_ILi0EEESV_SV_EEEEENSB_IJNSA_10UnderscoreESY_SY_EEEEENS7_6detail27Sm100ImplicitGemmTileTraitsINSA_20SM90_TMA_LOAD_IM2COLENSA_14ComposedLayoutINSA_7SwizzleILi2ELi4ELi3EEENSA_18smem_ptr_flag_bitsILi16EEENSU_INSB_IJNSC_ILi8EEESI_EEENSB_IJSI_SD_EEEEEEEvEENS12_INSA_13SM90_TMA_LOADENS14_INS15_ILi3ELi4ELi3EEES18_NSU_INSB_IJSH_S19_EEENSB_IJSD_SH_EEEEEEEvEEEENS_8epilogue10collective18CollectiveEpilogueINS1N_23Sm100TmaWarpSpecializedILi3ELi2ELi32ELb1ELb0EEEJSK_NSB_IJNSU_ISG_SD_EENSU_ISI_SD_EEEEESL_NSB_IJNSB_IJlllEEESD_SV_EEESL_S1W_NS1N_6fusion15FusionCallbacksIS1R_NS1X_17LinearCombinationISL_fSL_fLNS_15FloatRoundStyleE2EEESK_S1U_JEEENSA_5SM1004TMEM4LOAD26SM100_TMEM_LOAD_32dp32b32xES13_S1D_NSA_39AutoVectorizingCopyWithAssumedAlignmentILi128EEENSA_21SM90_TMA_STORE_IM2COLES1D_S28_S28_EEEvvEEEEvNT_6ParamsE)
	.align		4
        /*000c*/ 	.word	index@(__assertfail)
	.align		4
        /*0010*/ 	.word	0x00000000
	.align		4
        /*0014*/ 	.word	0xfffffffe
	.align		4
        /*0018*/ 	.word	0x00000000
	.align		4
        /*001c*/ 	.word	0xfffffffd
	.align		4
        /*0020*/ 	.word	0x00000000
	.align		4
        /*0024*/ 	.word	0xfffffffc


//--------------------- .nv.constant4             --------------------------
	.section	.nv.constant4,"a",@progbits
	.align	8
	.align		8
.nv.constant4:
        /*0000*/ 	.dword	__assertfail
	.align		8
        /*0008*/ 	.dword	__unnamed_1
	.align		8
        /*0010*/ 	.dword	__unnamed_2
	.align		8
        /*0018*/ 	.dword	_ZN39_INTERNAL_87fcadba_4_k_cu_bbe48117_27084cuda3std3__45__cpo5beginE
	.align		8
        /*0020*/ 	.dword	_ZN39_INTERNAL_87fcadba_4_k_cu_bbe48117_27084cuda3std3__45__cpo3endE
	.align		8
        /*0028*/ 	.dword	_ZN39_INTERNAL_87fcadba_4_k_cu_bbe48117_27084cuda3std3__45__cpo6cbeginE
	.align		8
        /*0030*/ 	.dword	_ZN39_INTERNAL_87fcadba_4_k_cu_bbe48117_27084cuda3std3__45__cpo4cendE
	.align		8
        /*0038*/ 	.dword	_ZN39_INTERNAL_87fcadba_4_k_cu_bbe48117_27084cuda3std3__441_GLOBAL__N__87fcadba_4_k_cu_bbe48117_27086ignoreE
	.align		8
        /*0040*/ 	.dword	_ZN39_INTERNAL_87fcadba_4_k_cu_bbe48117_27084cuda3std3__419piecewise_constructE
	.align		8
        /*0048*/ 	.dword	_ZN39_INTERNAL_87fcadba_4_k_cu_bbe48117_27084cuda3std3__48in_placeE
	.align		8
        /*0050*/ 	.dword	_ZN39_INTERNAL_87fcadba_4_k_cu_bbe48117_27084cuda3std6ranges3__45__cpo4swapE
	.align		8
        /*0058*/ 	.dword	_ZN39_INTERNAL_87fcadba_4_k_cu_bbe48117_27084cuda3std6ranges3__45__cpo9iter_moveE
	.align		8
        /*0060*/ 	.dword	_ZN39_INTERNAL_87fcadba_4_k_cu_bbe48117_27084cute7productE
	.align		8
        /*0068*/ 	.dword	_ZN39_INTERNAL_87fcadba_4_k_cu_bbe48117_27084cute1_E
	.align		8
        /*0070*/ 	.dword	$str$27
	.align		8
        /*0078*/ 	.dword	$str$28
	.align		8
        /*0080*/ 	.dword	$str$29
	.align		8
        /*0088*/ 	.dword	$str$30


//--------------------- .text._ZN7cutlass13device_kernelINS_4conv6kernel13ConvUniversalINS1_16ConvProblemShapeILNS1_8OperatorE1ELi2EEENS1_10collective14CollectiveConvINS1_47MainloopSm100TmaUmmaWarpSpecializedImplicitGemmILS5_1ELi16ELi2ELi1ELi2EN4cute5tupleIJNSA_1CILi1EEESD_SD_EEEEENSB_IJNSC_ILi128EEENSC_ILi64EEENSB_IJNSC_ILi32EEEEEEEEENS_6half_tESL_NSA_8TiledMMAINSA_8MMA_AtomIJNSA_20SM100_MMA_F16BF16_SSISL_SL_fLi128ELi64ELNSA_4UMMA5MajorE0ELSQ_1ELNSP_7ScaleInE0ELSR_0EEEEEENSA_6LayoutISE_NSB_IJNSC_ILi0EEESV_SV_EEEEENSB_IJNSA_10UnderscoreESY_SY_EEEEENS7_6detail27Sm100ImplicitGemmTileTraitsINSA_20SM90_TMA_LOAD_IM2COLENSA_14ComposedLayoutINSA_7SwizzleILi2ELi4ELi3EEENSA_18smem_ptr_flag_bitsILi16EEENSU_INSB_IJNSC_ILi8EEESI_EEENSB_IJSI_SD_EEEEEEEvEENS12_INSA_13SM90_TMA_LOADENS14_INS15_ILi3ELi4ELi3EEES18_NSU_INSB_IJSH_S19_EEENSB_IJSD_SH_EEEEEEEvEEEENS_8epilogue10collective18CollectiveEpilogueINS1N_23Sm100TmaWarpSpecializedILi3ELi2ELi32ELb1ELb0EEEJSK_NSB_IJNSU_ISG_SD_EENSU_ISI_SD_EEEEESL_NSB_IJNSB_IJlllEEESD_SV_EEESL_S1W_NS1N_6fusion15FusionCallbacksIS1R_NS1X_17LinearCombinationISL_fSL_fLNS_15FloatRoundStyleE2EEESK_S1U_JEEENSA_5SM1004TMEM4LOAD26SM100_TMEM_LOAD_32dp32b32xES13_S1D_NSA_39AutoVectorizingCopyWithAssumedAlignmentILi128EEENSA_21SM90_TMA_STORE_IM2COLES1D_S28_S28_EEEvvEEEEvNT_6ParamsE --------------------------
	.section	.text._ZN7cutlass13device_kernelINS_4conv6kernel13ConvUniversalINS1_16ConvProblemShapeILNS1_8OperatorE1ELi2EEENS1_10collective14CollectiveConvINS1_47MainloopSm100TmaUmmaWarpSpecializedImplicitGemmILS5_1ELi16ELi2ELi1ELi2EN4cute5tupleIJNSA_1CILi1EEESD_SD_EEEEENSB_IJNSC_ILi128EEENSC_ILi64EEENSB_IJNSC_ILi32EEEEEEEEENS_6half_tESL_NSA_8TiledMMAINSA_8MMA_AtomIJNSA_20SM100_MMA_F16BF16_SSISL_SL_fLi128ELi64ELNSA_4UMMA5MajorE0ELSQ_1ELNSP_7ScaleInE0ELSR_0EEEEEENSA_6LayoutISE_NSB_IJNSC_ILi0EEESV_SV_EEEEENSB_IJNSA_10UnderscoreESY_SY_EEEEENS7_6detail27Sm100ImplicitGemmTileTraitsINSA_20SM90_TMA_LOAD_IM2COLENSA_14ComposedLayoutINSA_7SwizzleILi2ELi4ELi3EEENSA_18smem_ptr_flag_bitsILi16EEENSU_INSB_IJNSC_ILi8EEESI_EEENSB_IJSI_SD_EEEEEEEvEENS12_INSA_13SM90_TMA_LOADENS14_INS15_ILi3ELi4ELi3EEES18_NSU_INSB_IJSH_S19_EEENSB_IJSD_SH_EEEEEEEvEEEENS_8epilogue10collective18CollectiveEpilogueINS1N_23Sm100TmaWarpSpecializedILi3ELi2ELi32ELb1ELb0EEEJSK_NSB_IJNSU_ISG_SD_EENSU_ISI_SD_EEEEESL_NSB_IJNSB_IJlllEEESD_SV_EEESL_S1W_NS1N_6fusion15FusionCallbacksIS1R_NS1X_17LinearCombinationISL_fSL_fLNS_15FloatRoundStyleE2EEESK_S1U_JEEENSA_5SM1004TMEM4LOAD26SM100_TMEM_LOAD_32dp32b32xES13_S1D_NSA_39AutoVectorizingCopyWithAssumedAlignmentILi128EEENSA_21SM90_TMA_STORE_IM2COLES1D_S28_S28_EEEvvEEEEvNT_6ParamsE,"ax",@progbits
	.align	128
.text._ZN7cutlass13device_kernelINS_4conv6kernel13ConvUniversalINS1_16ConvProblemShapeILNS1_8OperatorE1ELi2EEENS1_10collective14CollectiveConvINS1_47MainloopSm100TmaUmmaWarpSpecializedImplicitGemmILS5_1ELi16ELi2ELi1ELi2EN4cute5tupleIJNSA_1CILi1EEESD_SD_EEEEENSB_IJNSC_ILi128EEENSC_ILi64EEENSB_IJNSC_ILi32EEEEEEEEENS_6half_tESL_NSA_8TiledMMAINSA_8MMA_AtomIJNSA_20SM100_MMA_F16BF16_SSISL_SL_fLi128ELi64ELNSA_4UMMA5MajorE0ELSQ_1ELNSP_7ScaleInE0ELSR_0EEEEEENSA_6LayoutISE_NSB_IJNSC_ILi0EEESV_SV_EEEEENSB_IJNSA_10UnderscoreESY_SY_EEEEENS7_6detail27Sm100ImplicitGemmTileTraitsINSA_20SM90_TMA_LOAD_IM2COLENSA_14ComposedLayoutINSA_7SwizzleILi2ELi4ELi3EEENSA_18smem_ptr_flag_bitsILi16EEENSU_INSB_IJNSC_ILi8EEESI_EEENSB_IJSI_SD_EEEEEEEvEENS12_INSA_13SM90_TMA_LOADENS14_INS15_ILi3ELi4ELi3EEES18_NSU_INSB_IJSH_S19_EEENSB_IJSD_SH_EEEEEEEvEEEENS_8epilogue10collective18CollectiveEpilogueINS1N_23Sm100TmaWarpSpecializedILi3ELi2ELi32ELb1ELb0EEEJSK_NSB_IJNSU_ISG_SD_EENSU_ISI_SD_EEEEESL_NSB_IJNSB_IJlllEEESD_SV_EEESL_S1W_NS1N_6fusion15FusionCallbacksIS1R_NS1X_17LinearCombinationISL_fSL_fLNS_15FloatRoundStyleE2EEESK_S1U_JEEENSA_5SM1004TMEM4LOAD26SM100_TMEM_LOAD_32dp32b32xES13_S1D_NSA_39AutoVectorizingCopyWithAssumedAlignmentILi128EEENSA_21SM90_TMA_STORE_IM2COLES1D_S28_S28_EEEvvEEEEvNT_6ParamsE:
        .type           _ZN7cutlass13device_kernelINS_4conv6kernel13ConvUniversalINS1_16ConvProblemShapeILNS1_8OperatorE1ELi2EEENS1_10collective14CollectiveConvINS1_47MainloopSm100TmaUmmaWarpSpecializedImplicitGemmILS5_1ELi16ELi2ELi1ELi2EN4cute5tupleIJNSA_1CILi1EEESD_SD_EEEEENSB_IJNSC_ILi128EEENSC_ILi64EEENSB_IJNSC_ILi32EEEEEEEEENS_6half_tESL_NSA_8TiledMMAINSA_8MMA_AtomIJNSA_20SM100_MMA_F16BF16_SSISL_SL_fLi128ELi64ELNSA_4UMMA5MajorE0ELSQ_1ELNSP_7ScaleInE0ELSR_0EEEEEENSA_6LayoutISE_NSB_IJNSC_ILi0EEESV_SV_EEEEENSB_IJNSA_10UnderscoreESY_SY_EEEEENS7_6detail27Sm100ImplicitGemmTileTraitsINSA_20SM90_TMA_LOAD_IM2COLENSA_14ComposedLayoutINSA_7SwizzleILi2ELi4ELi3EEENSA_18smem_ptr_flag_bitsILi16EEENSU_INSB_IJNSC_ILi8EEESI_EEENSB_IJSI_SD_EEEEEEEvEENS12_INSA_13SM90_TMA_LOADENS14_INS15_ILi3ELi4ELi3EEES18_NSU_INSB_IJSH_S19_EEENSB_IJSD_SH_EEEEEEEvEEEENS_8epilogue10collective18CollectiveEpilogueINS1N_23Sm100TmaWarpSpecializedILi3ELi2ELi32ELb1ELb0EEEJSK_NSB_IJNSU_ISG_SD_EENSU_ISI_SD_EEEEESL_NSB_IJNSB_IJlllEEESD_SV_EEESL_S1W_NS1N_6fusion15FusionCallbacksIS1R_NS1X_17LinearCombinationISL_fSL_fLNS_15FloatRoundStyleE2EEESK_S1U_JEEENSA_5SM1004TMEM4LOAD26SM100_TMEM_LOAD_32dp32b32xES13_S1D_NSA_39AutoVectorizingCopyWithAssumedAlignmentILi128EEENSA_21SM90_TMA_STORE_IM2COLES1D_S28_S28_EEEvvEEEEvNT_6ParamsE,@function
        .size           _ZN7cutlass13device_kernelINS_4conv6kernel13ConvUniversalINS1_16ConvProblemShapeILNS1_8OperatorE1ELi2EEENS1_10collective14CollectiveConvINS1_47MainloopSm100TmaUmmaWarpSpecializedImplicitGemmILS5_1ELi16ELi2ELi1ELi2EN4cute5tupleIJNSA_1CILi1EEESD_SD_EEEEENSB_IJNSC_ILi128EEENSC_ILi64EEENSB_IJNSC_ILi32EEEEEEEEENS_6half_tESL_NSA_8TiledMMAINSA_8MMA_AtomIJNSA_20SM100_MMA_F16BF16_SSISL_SL_fLi128ELi64ELNSA_4UMMA5MajorE0ELSQ_1ELNSP_7ScaleInE0ELSR_0EEEEEENSA_6LayoutISE_NSB_IJNSC_ILi0EEESV_SV_EEEEENSB_IJNSA_10UnderscoreESY_SY_EEEEENS7_6detail27Sm100ImplicitGemmTileTraitsINSA_20SM90_TMA_LOAD_IM2COLENSA_14ComposedLayoutINSA_7SwizzleILi2ELi4ELi3EEENSA_18smem_ptr_flag_bitsILi16EEENSU_INSB_IJNSC_ILi8EEESI_EEENSB_IJSI_SD_EEEEEEEvEENS12_INSA_13SM90_TMA_LOADENS14_INS15_ILi3ELi4ELi3EEES18_NSU_INSB_IJSH_S19_EEENSB_IJSD_SH_EEEEEEEvEEEENS_8epilogue10collective18CollectiveEpilogueINS1N_23Sm100TmaWarpSpecializedILi3ELi2ELi32ELb1ELb0EEEJSK_NSB_IJNSU_ISG_SD_EENSU_ISI_SD_EEEEESL_NSB_IJNSB_IJlllEEESD_SV_EEESL_S1W_NS1N_6fusion15FusionCallbacksIS1R_NS1X_17LinearCombinationISL_fSL_fLNS_15FloatRoundStyleE2EEESK_S1U_JEEENSA_5SM1004TMEM4LOAD26SM100_TMEM_LOAD_32dp32b32xES13_S1D_NSA_39AutoVectorizingCopyWithAssumedAlignmentILi128EEENSA_21SM90_TMA_STORE_IM2COLES1D_S28_S28_EEEvvEEEEvNT_6ParamsE,(.L_x_180 - _ZN7cutlass13device_kernelINS_4conv6kernel13ConvUniversalINS1_16ConvProblemShapeILNS1_8OperatorE1ELi2EEENS1_10collective14CollectiveConvINS1_47MainloopSm100TmaUmmaWarpSpecializedImplicitGemmILS5_1ELi16ELi2ELi1ELi2EN4cute5tupleIJNSA_1CILi1EEESD_SD_EEEEENSB_IJNSC_ILi128EEENSC_ILi64EEENSB_IJNSC_ILi32EEEEEEEEENS_6half_tESL_NSA_8TiledMMAINSA_8MMA_AtomIJNSA_20SM100_MMA_F16BF16_SSISL_SL_fLi128ELi64ELNSA_4UMMA5MajorE0ELSQ_1ELNSP_7ScaleInE0ELSR_0EEEEEENSA_6LayoutISE_NSB_IJNSC_ILi0EEESV_SV_EEEEENSB_IJNSA_10UnderscoreESY_SY_EEEEENS7_6detail27Sm100ImplicitGemmTileTraitsINSA_20SM90_TMA_LOAD_IM2COLENSA_14ComposedLayoutINSA_7SwizzleILi2ELi4ELi3EEENSA_18smem_ptr_flag_bitsILi16EEENSU_INSB_IJNSC_ILi8EEESI_EEENSB_IJSI_SD_EEEEEEEvEENS12_INSA_13SM90_TMA_LOADENS14_INS15_ILi3ELi4ELi3EEES18_NSU_INSB_IJSH_S19_EEENSB_IJSD_SH_EEEEEEEvEEEENS_8epilogue10collective18CollectiveEpilogueINS1N_23Sm100TmaWarpSpecializedILi3ELi2ELi32ELb1ELb0EEEJSK_NSB_IJNSU_ISG_SD_EENSU_ISI_SD_EEEEESL_NSB_IJNSB_IJlllEEESD_SV_EEESL_S1W_NS1N_6fusion15FusionCallbacksIS1R_NS1X_17LinearCombinationISL_fSL_fLNS_15FloatRoundStyleE2EEESK_S1U_JEEENSA_5SM1004TMEM4LOAD26SM100_TMEM_LOAD_32dp32b32xES13_S1D_NSA_39AutoVectorizingCopyWithAssumedAlignmentILi128EEENSA_21SM90_TMA_STORE_IM2COLES1D_S28_S28_EEEvvEEEEvNT_6ParamsE)
        .other          _ZN7cutlass13device_kernelINS_4conv6kernel13ConvUniversalINS1_16ConvProblemShapeILNS1_8OperatorE1ELi2EEENS1_10collective14CollectiveConvINS1_47MainloopSm100TmaUmmaWarpSpecializedImplicitGemmILS5_1ELi16ELi2ELi1ELi2EN4cute5tupleIJNSA_1CILi1EEESD_SD_EEEEENSB_IJNSC_ILi128EEENSC_ILi64EEENSB_IJNSC_ILi32EEEEEEEEENS_6half_tESL_NSA_8TiledMMAINSA_8MMA_AtomIJNSA_20SM100_MMA_F16BF16_SSISL_SL_fLi128ELi64ELNSA_4UMMA5MajorE0ELSQ_1ELNSP_7ScaleInE0ELSR_0EEEEEENSA_6LayoutISE_NSB_IJNSC_ILi0EEESV_SV_EEEEENSB_IJNSA_10UnderscoreESY_SY_EEEEENS7_6detail27Sm100ImplicitGemmTileTraitsINSA_20SM90_TMA_LOAD_IM2COLENSA_14ComposedLayoutINSA_7SwizzleILi2ELi4ELi3EEENSA_18smem_ptr_flag_bitsILi16EEENSU_INSB_IJNSC_ILi8EEESI_EEENSB_IJSI_SD_EEEEEEEvEENS12_INSA_13SM90_TMA_LOADENS14_INS15_ILi3ELi4ELi3EEES18_NSU_INSB_IJSH_S19_EEENSB_IJSD_SH_EEEEEEEvEEEENS_8epilogue10collective18CollectiveEpilogueINS1N_23Sm100TmaWarpSpecializedILi3ELi2ELi32ELb1ELb0EEEJSK_NSB_IJNSU_ISG_SD_EENSU_ISI_SD_EEEEESL_NSB_IJNSB_IJlllEEESD_SV_EEESL_S1W_NS1N_6fusion15FusionCallbacksIS1R_NS1X_17LinearCombinationISL_fSL_fLNS_15FloatRoundStyleE2EEESK_S1U_JEEENSA_5SM1004TMEM4LOAD26SM100_TMEM_LOAD_32dp32b32xES13_S1D_NSA_39AutoVectorizingCopyWithAssumedAlignmentILi128EEENSA_21SM90_TMA_STORE_IM2COLES1D_S28_S28_EEEvvEEEEvNT_6ParamsE,@"STO_CUDA_ENTRY STV_DEFAULT"
_ZN7cutlass13device_kernelINS_4conv6kernel13ConvUniversalINS1_16ConvProblemShapeILNS1_8OperatorE1ELi2EEENS1_10collective14CollectiveConvINS1_47MainloopSm100TmaUmmaWarpSpecializedImplicitGemmILS5_1ELi16ELi2ELi1ELi2EN4cute5tupleIJNSA_1CILi1EEESD_SD_EEEEENSB_IJNSC_ILi128EEENSC_ILi64EEENSB_IJNSC_ILi32EEEEEEEEENS_6half_tESL_NSA_8TiledMMAINSA_8MMA_AtomIJNSA_20SM100_MMA_F16BF16_SSISL_SL_fLi128ELi64ELNSA_4UMMA5MajorE0ELSQ_1ELNSP_7ScaleInE0ELSR_0EEEEEENSA_6LayoutISE_NSB_IJNSC_ILi0EEESV_SV_EEEEENSB_IJNSA_10UnderscoreESY_SY_EEEEENS7_6detail27Sm100ImplicitGemmTileTraitsINSA_20SM90_TMA_LOAD_IM2COLENSA_14ComposedLayoutINSA_7SwizzleILi2ELi4ELi3EEENSA_18smem_ptr_flag_bitsILi16EEENSU_INSB_IJNSC_ILi8EEESI_EEENSB_IJSI_SD_EEEEEEEvEENS12_INSA_13SM90_TMA_LOADENS14_INS15_ILi3ELi4ELi3EEES18_NSU_INSB_IJSH_S19_EEENSB_IJSD_SH_EEEEEEEvEEEENS_8epilogue10collective18CollectiveEpilogueINS1N_23Sm100TmaWarpSpecializedILi3ELi2ELi32ELb1ELb0EEEJSK_NSB_IJNSU_ISG_SD_EENSU_ISI_SD_EEEEESL_NSB_IJNSB_IJlllEEESD_SV_EEESL_S1W_NS1N_6fusion15FusionCallbacksIS1R_NS1X_17LinearCombinationISL_fSL_fLNS_15FloatRoundStyleE2EEESK_S1U_JEEENSA_5SM1004TMEM4LOAD26SM100_TMEM_LOAD_32dp32b32xES13_S1D_NSA_39AutoVectorizingCopyWithAssumedAlignmentILi128EEENSA_21SM90_TMA_STORE_IM2COLES1D_S28_S28_EEEvvEEEEvNT_6ParamsE:
[----:B------:R-:W1:Y:S01]  /*0000*/  LDC R1, c[0x0][0x37c] ;  /* 0x0000df00ff017b82 */ /* 0x000e620000000800 */
[----:B------:R-:W2:Y:S07]  /*0010*/  S2R R102, SR_TID.X ;  /* 0x0000000000667919 */ /* 0x000eae0000002100 */
[----:B------:R-:W3:Y:S01]  /*0020*/  LDC.64 R2, c[0x0][0x890] ;  /* 0x00022400ff027b82 */ /* 0x000ee20000000a00 */
[----:B------:R-:W4:Y:S01]  /*0030*/  LDCU.64 UR50, c[0x0][0x358] ;  /* 0x00006b00ff3277ac */ /* 0x000f220008000a00 */
[----:B-1----:R-:W-:Y:S01]  /*0040*/  VIADD R1, R1, 0xfffffff8 ;  /* 0xfffffff801017836 */ /* 0x002fe20000000000 */
[----:B------:R-:W-:-:S02]  /*0050*/  PRMT R92, RZ, 0x7610, R92 ;  /* 0x00007610ff5c7816 */ /* 0x000fc4000000005c */
[----:B------:R-:W-:Y:S02]  /*0060*/  ELECT P2, URZ, PT ;  /* 0x0000000000ff782f */ /* 0x000fe40003840000 */
[----:B---3--:R-:W-:-:S04]  /*0070*/  ISETP.NE.U32.AND P0, PT, R2, RZ, PT ;  /* 0x000000ff0200720c */ /* 0x008fc80003f05070 */
[----:B------:R-:W-:Y:S02]  /*0080*/  ISETP.NE.AND.EX P0, PT, R3, RZ, PT, P0 ;  /* 0x000000ff0300720c */ /* 0x000fe40003f05300 */
[----:B--2---:R-:W-:-:S05]  /*0090*/  SHF.R.U32.HI R100, RZ, 0x5, R102 ;  /* 0x00000005ff647819 */ /* 0x004fca0000011666 */
[----:B------:R-:W1:Y:S02]  /*00a0*/  SHFL.IDX PT, R0, R100, RZ, 0x1f ;  /* 0x00001fff64007589 */ /* 0x000e6400000e0000 */
[----:B-1----:R-:W-:-:S04]  /*00b0*/  R2UR UR6, R0 ;  /* 0x00000000000672ca */ /* 0x002fc800000e0000 */
[----:B----4-:R-:W-:Y:S05]  /*00c0*/  @P0 BRA `(.L_x_0) ;  /* 0x00000000002c0947 */ /* 0x010fea0003800000 */
[----:B------:R-:W1:Y:S02]  /*00d0*/  LDCU.64 UR4, c[0x0][0x888] ;  /* 0x00011100ff0477ac */ /* 0x000e640008000a00 */
[----:B-1----:R-:W-:-:S04]  /*00e0*/  UISETP.NE.U32.AND UP0, UPT, UR4, URZ, UPT ;  /* 0x000000ff0400728c */ /* 0x002fc8000bf05070 */
[----:B------:R-:W-:-:S09]  /*00f0*/  UISETP.NE.AND.EX UP0, UPT, UR5, URZ, UPT, UP0 ;  /* 0x000000ff0500728c */ /* 0x000fd2000bf05300 */
[----:B------:R-:W-:Y:S05]  /*0100*/  BRA.U !UP0, `(.L_x_1) ;  /* 0x0000000108107547 */ /* 0x000fea000b800000 */
[----:B------:R-:W1:Y:S02]  /*0110*/  LDC.64 R4, c[0x0][0x888] ;  /* 0x00022200ff047b82 */ /* 0x000e640000000a00 */
[----:B-1----:R1:W5:Y:S01]  /*0120*/  LDG.E R49, desc[UR50][R4.64] ;  /* 0x0000003204317981 */ /* 0x002362000c1e1900 */
[----:B------:R-:W-:Y:S01]  /*0130*/  HFMA2 R92, -RZ, RZ, 0, 5.9604644775390625e-08 ;  /* 0x00000001ff5c7431 */ /* 0x000fe200000001ff */
[----:B------:R-:W-:Y:S05]  /*0140*/  BRA `(.L_x_0) ;  /* 0x00000000000c7947 */ /* 0x000fea0003800000 */
.L_x_1:
[----:B------:R-:W1:Y:S01]  /*0150*/  LDCU UR4, c[0x0][0x880] ;  /* 0x00011000ff0477ac */ /* 0x000e620008000800 */
[----:B------:R-:W-:Y:S01]  /*0160*/  HFMA2 R92, -RZ, RZ, 0, 5.9604644775390625e-08 ;  /* 0x00000001ff5c7431 */ /* 0x000fe200000001ff */
[----:B-1----:R-:W-:-:S07]  /*0170*/  MOV R49, UR4 ;  /* 0x0000000400317c02 */ /* 0x002fce0008000f00 */
.L_x_0:
[----:B------:R-:W2:Y:S02]  /*0180*/  LDCU.64 UR4, c[0x0][0x8b0] ;  /* 0x00011600ff0477ac */ /* 0x000ea40008000a00 */
[----:B--2---:R-:W-:-:S04]  /*0190*/  UISETP.NE.U32.AND UP0, UPT, UR4, URZ, UPT ;  /* 0x000000ff0400728c */ /* 0x004fc8000bf05070 */
[----:B------:R-:W-:-:S09]  /*01a0*/  UISETP.NE.AND.EX UP0, UPT, UR5, URZ, UPT, UP0 ;  /* 0x000000ff0500728c */ /* 0x000fd2000bf05300 */
[----:B------:R-:W-:Y:S05]  /*01b0*/  BRA.U UP0, `(.L_x_2) ;  /* 0x0000000100247547 */ /* 0x000fea000b800000 */
[----:B------:R-:W2:Y:S02]  /*01c0*/  LDCU.64 UR4, c[0x0][0x8a8] ;  /* 0x00011500ff0477ac */ /* 0x000ea40008000a00 */
[----:B--2---:R-:W-:-:S04]  /*01d0*/  UISETP.NE.U32.AND UP0, UPT, UR4, URZ, UPT ;  /* 0x000000ff0400728c */ /* 0x004fc8000bf05070 */
[----:B------:R-:W-:-:S09]  /*01e0*/  UISETP.NE.AND.EX UP0, UPT, UR5, URZ, UPT, UP0 ;  /* 0x000000ff0500728c */ /* 0x000fd2000bf05300 */
[----:B------:R-:W-:Y:S05]  /*01f0*/  BRA.U !UP0, `(.L_x_3) ;  /* 0x00000001080c7547 */ /* 0x000fea000b800000 */
[----:B-1----:R-:W1:Y:S02]  /*0200*/  LDC.64 R4, c[0x0][0x8a8] ;  /* 0x00022a00ff047b82 */ /* 0x002e640000000a00 */
[----:B-1----:R2:W5:Y:S01]  /*0210*/  LDG.E R47, desc[UR50][R4.64] ;  /* 0x00000032042f7981 */ /* 0x002562000c1e1900 */
[----:B------:R-:W-:Y:S05]  /*0220*/  BRA `(.L_x_2) ;  /* 0x0000000000087947 */ /* 0x000fea0003800000 */
.L_x_3:
[----:B------:R-:W2:Y:S02]  /*0230*/  LDCU UR4, c[0x0][0x8a0] ;  /* 0x00011400ff0477ac */ /* 0x000ea40008000800 */
[----:B--2---:R-:W-:Y:S02]  /*0240*/  MOV R47, UR4 ;  /* 0x00000004002f7c02 */ /* 0x004fe40008000f00 */
.L_x_2:
[----:B-12---:R-:W1:Y:S01]  /*0250*/  LDC.64 R4, c[0x0][0x888] ;  /* 0x00022200ff047b82 */ /* 0x006e620000000a00 */
[----:B------:R-:W-:Y:S01]  /*0260*/  IMAD.U32 R0, RZ, RZ, UR6 ;  /* 0x00000006ff007e24 */ /* 0x000fe2000f8e00ff */
[----:B------:R-:W-:Y:S01]  /*0270*/  ISETP.EQ.U32.AND P4, PT, R2, RZ, PT ;  /* 0x000000ff0200720c */ /* 0x000fe20003f82070 */
[----:B------:R-:W-:Y:S03]  /*0280*/  BSSY.RECONVERGENT B0, `(.L_x_4) ;  /* 0x0000012000007945 */ /* 0x000fe60003800200 */
[----:B------:R-:W-:Y:S02]  /*0290*/  ISETP.NE.OR P1, PT, R0, 0x1, !P2 ;  /* 0x000000010000780c */ /* 0x000fe40005725670 */
[----:B-1----:R-:W-:-:S04]  /*02a0*/  ISETP.NE.U32.AND P0, PT, R4, RZ, PT ;  /* 0x000000ff0400720c */ /* 0x002fc80003f05070 */
[----:B------:R-:W-:-:S13]  /*02b0*/  ISETP.NE.AND.EX P0, PT, R5, RZ, PT, P0 ;  /* 0x000000ff0500720c */ /* 0x000fda0003f05300 */
[----:B------:R-:W-:Y:S01]  /*02c0*/  VOTEU.ANY UP4, P0 ;  /* 0x0000000000ff7886 */ /* 0x000fe20000080100 */
[----:B------:R-:W-:Y:S02]  /*02d0*/  PLOP3.LUT P3, PT, PT, PT, UP4, 0x80, 0x8 ;  /* 0x000000000008781c */ /* 0x000fe40003f6f048 */
[----:B------:R-:W-:Y:S02]  /*02e0*/  ISETP.NE.OR P0, PT, R0, 0x3, !P2 ;  /* 0x000000030000780c */ /* 0x000fe40005705670 */
[----:B------:R-:W-:-:S04]  /*02f0*/  ISETP.EQ.OR.EX P5, PT, R3, RZ, !P3, P4 ;  /* 0x000000ff0300720c */ /* 0x000fc80005fa2740 */
[----:B------:R-:W-:Y:S01]  /*0300*/  P2R R101, PR, RZ, 0x20 ;  /* 0x00000020ff657803 */ /* 0x000fe20000000000 */
[----:B------:R-:W-:Y:S05]  /*0310*/  @P1 BRA `(.L_x_5) ;  /* 0x0000000000201947 */ /* 0x000fea0003800000 */
[----:B------:R-:W1:Y:S02]  /*0320*/  LDCU.64 UR4, c[0x0][0x348] ;  /* 0x00006900ff0477ac */ /* 0x000e640008000a00 */
[----:B-1----:R-:W-:Y:S02]  /*0330*/  UIADD3 UR8, UP1, UPT, UR4, 0x80, URZ ;  /* 0x0000008004087890 */ /* 0x002fe4000ff3e0ff */
[----:B------:R-:W-:Y:S02]  /*0340*/  UIADD3 UR4, UP0, UPT, UR4, 0x180, URZ ;  /* 0x0000018004047890 */ /* 0x000fe4000ff1e0ff */
[----:B------:R-:W-:Y:S02]  /*0350*/  UIADD3.X UR9, UPT, UPT, URZ, UR5, URZ, UP1, !UPT ;  /* 0x00000005ff097290 */ /* 0x000fe40008ffe4ff */
[----:B------:R-:W-:-:S07]  /*0360*/  UIADD3.X UR5, UPT, UPT, URZ, UR5, URZ, UP0, !UPT ;  /* 0x00000005ff057290 */ /* 0x000fce00087fe4ff */
[----:B------:R1:W-:Y:S02]  /*0370*/  UTMACCTL.PF [UR8] ;  /* 0x00000000080079b9 */ /* 0x0003e40008040000 */
[----:B------:R1:W-:Y:S02]  /*0380*/  UTMACCTL.PF [UR4] ;  /* 0x00000000040079b9 */ /* 0x0003e40008040000 */
[----:B-1----:R-:W-:Y:S01]  /*0390*/  NOP ;  /* 0x0000000000007918 */ /* 0x002fe20000000000 */
.L_x_5:
[----:B------:R-:W-:Y:S05]  /*03a0*/  BSYNC.RECONVERGENT B0 ;  /* 0x0000000000007941 */ /* 0x000fea0003800200 */
.L_x_4:
[----:B------:R-:W-:Y:S04]  /*03b0*/  BSSY.RECONVERGENT B0, `(.L_x_6) ;  /* 0x000000a000007945 */ /* 0x000fe80003800200 */
        /* <DEDUP_REMOVED lines=9> */
.L_x_7:
[----:B------:R-:W-:Y:S05]  /*0450*/  BSYNC.RECONVERGENT B0 ;  /* 0x0000000000007941 */ /* 0x000fea0003800200 */
.L_x_6:
[----:B------:R-:W-:Y:S01]  /*0460*/  UPLOP3.LUT UP1, UPT, UPT, UPT, UPT, 0x80, 0x8 ;  /* 0x000000000008789c */ /* 0x000fe20003f2f070 */
[----:B------:R-:W-:Y:S10]  /*0470*/  @!P5 BRA `(.L_x_8) ;  /* 0x000000000024d947 */ /* 0x000ff40003800000 */
[----:B------:R-:W-:Y:S01]  /*0480*/  ISETP.NE.U32.AND P1, PT, R2, RZ, PT ;  /* 0x000000ff0200720c */ /* 0x000fe20003f25070 */
[----:B------:R-:W-:Y:S01]  /*0490*/  USEL UR4, URZ, 0xffffffff, UP4 ;  /* 0xffffffffff047887 */ /* 0x000fe2000a000000 */
[----:B-----5:R-:W-:Y:S02]  /*04a0*/  FSETP.NEU.AND P0, PT, R49, RZ, PT ;  /* 0x000000ff3100720b */ /* 0x020fe40003f0d000 */
[----:B------:R-:W-:-:S11]  /*04b0*/  ISETP.NE.AND.EX P1, PT, R3, RZ, PT, P1 ;  /* 0x000000ff0300720c */ /* 0x000fd60003f25310 */
[----:B------:R-:W-:Y:S02]  /*04c0*/  VOTEU.ANY UP0, P0 ;  /* 0x0000000000ff7886 */ /* 0x000fe40000000100 */
[----:B------:R-:W-:-:S05]  /*04d0*/  VOTEU.ANY UP1, P1 ;  /* 0x0000000000ff7886 */ /* 0x000fca0000820100 */
[----:B------:R-:W-:-:S04]  /*04e0*/  @!UP1 USEL UR4, URZ, 0xffffffff, UP0 ;  /* 0xffffffffff049887 */ /* 0x000fc80008000000 */
[----:B------:R-:W-:-:S04]  /*04f0*/  ULOP3.LUT UR4, UR4, 0x1, URZ, 0xc0, !UPT ;  /* 0x0000000104047892 */ /* 0x000fc8000f8ec0ff */
[----:B------:R-:W-:-:S11]  /*0500*/  UISETP.NE.U32.AND UP1, UPT, UR4, 0x1, UPT ;  /* 0x000000010400788c */ /* 0x000fd6000bf25070 */
.L_x_8:
[----:B------:R-:W1:Y:S01]  /*0510*/  SHFL.IDX PT, R2, R100, RZ, 0x1f ;  /* 0x00001fff64027589 */ /* 0x000e6200000e0000 */
[----:B------:R-:W-:-:S04]  /*0520*/  UISETP.NE.AND UP0, UPT, UR6, 0x2, UPT ;  /* 0x000000020600788c */ /* 0x000fc8000bf05270 */
[----:B------:R-:W-:Y:S01]  /*0530*/  USEL UR15, URZ, 0x1, UP0 ;  /* 0x00000001ff0f7887 */ /* 0x000fe20008000000 */
[----:B-1----:R-:W-:-:S13]  /*0540*/  ISETP.NE.AND P0, PT, R2, RZ, PT ;  /* 0x000000ff0200720c */ /* 0x002fda0003f05270 */
[----:B------:R-:W-:Y:S05]  /*0550*/  @P0 BRA `(.L_x_9) ;  /* 0x0000000000b40947 */ /* 0x000fea0003800000 */
[----:B------:R-:W-:Y:S01]  /*0560*/  ELECT P0, URZ, PT ;  /* 0x0000000000ff782f */ /* 0x000fe20003800000 */
[----:B------:R-:W-:-:S12]  /*0570*/  BSSY.RECONVERGENT B0, `(.L_x_9) ;  /* 0x000002b000007945 */ /* 0x000fd80003800200 */
[----:B------:R-:W-:Y:S05]  /*0580*/  @!P0 BRA `(.L_x_10) ;  /* 0x0000000000a48947 */ /* 0x000fea0003800000 */
[----:B------:R-:W1:Y:S01]  /*0590*/  S2UR UR5, SR_CgaCtaId ;  /* 0x00000000000579c3 */ /* 0x000e620000008800 */
[----:B------:R-:W-:Y:S01]  /*05a0*/  UMOV UR7, 0x400 ;  /* 0x0000040000077882 */ /* 0x000fe20000000000 */
[----:B------:R-:W-:Y:S02]  /*05b0*/  UMOV UR4, 0x1 ;  /* 0x0000000100047882 */ /* 0x000fe40000000000 */
[----:B------:R-:W-:-:S04]  /*05c0*/  UIADD3 UR8, UPT, UPT, -UR4, 0x100000, URZ ;  /* 0x0010000004087890 */ /* 0x000fc8000fffe1ff */
[----:B------:R-:W-:Y:S02]  /*05d0*/  USHF.L.U32 UR9, UR8, 0xb, URZ ;  /* 0x0000000b08097899 */ /* 0x000fe400080006ff */
[----:B------:R-:W-:Y:S02]  /*05e0*/  USHF.L.U32 UR8, UR8, 0x1, URZ ;  /* 0x0000000108087899 */ /* 0x000fe400080006ff */
[----:B-1----:R-:W-:Y:S01]  /*05f0*/  ULEA UR5, UR5, UR7, 0x18 ;  /* 0x0000000705057291 */ /* 0x002fe2000f8ec0ff */
[----:B------:R-:W1:Y:S11]  /*0600*/  FENCE.VIEW.ASYNC.S ;  /* 0x00000000000073c6 */ /* 0x000e760000000000 */
[----:B-1----:R1:W2:Y:S01]  /*0610*/  SYNCS.EXCH.64 URZ, [UR5], UR8 ;  /* 0x0000000805ff75b2 */ /* 0x0022a20008000100 */
[----:B------:R1:W3:Y:S01]  /*0620*/  SYNCS.EXCH.64 URZ, [UR5+0x80], UR8 ;  /* 0x0000800805ff75b2 */ /* 0x0002e20008000100 */
[----:B------:R1:W4:Y:S01]  /*0630*/  SYNCS.EXCH.64 URZ, [UR5+0x8], UR8 ;  /* 0x0000080805ff75b2 */ /* 0x0003220008000100 */
[----:B------:R1:W1:Y:S01]  /*0640*/  SYNCS.EXCH.64 URZ, [UR5+0x88], UR8 ;  /* 0x0000880805ff75b2 */ /* 0x0002620008000100 */
        /* <DEDUP_REMOVED lines=28> */
[----:B--234-:R-:W-:Y:S01]  /*0810*/  NOP ;  /* 0x0000000000007918 */ /* 0x01cfe20000000000 */
.L_x_10:
[----:B-1----:R-:W-:Y:S05]  /*0820*/  BSYNC.RECONVERGENT B0 ;  /* 0x0000000000007941 */ /* 0x002fea0003800200 */
.L_x_9:
[----:B------:R-:W1:Y:S01]  /*0830*/  SHFL.IDX PT, R2, R100, RZ, 0x1f ;  /* 0x00001fff64027589 */ /* 0x000e6200000e0000 */
[----:B------:R-:W-:Y:S01]  /*0840*/  NOP ;  /* 0x0000000000007918 */ /* 0x000fe20000000000 */
[----:B-1----:R-:W-:-:S13]  /*0850*/  ISETP.NE.AND P0, PT, R2, 0x1, PT ;  /* 0x000000010200780c */ /* 0x002fda0003f05270 */
[----:B------:R-:W-:Y:S05]  /*0860*/  @P0 BRA `(.L_x_11) ;  /* 0x0000000000500947 */ /* 0x000fea0003800000 */
[----:B------:R-:W1:Y:S01]  /*0870*/  S2UR UR7, SR_CgaCtaId ;  /* 0x00000000000779c3 */ /* 0x000e620000008800 */
[----:B------:R-:W-:Y:S01]  /*0880*/  UMOV UR8, 0x400 ;  /* 0x0000040000087882 */ /* 0x000fe20000000000 */
[----:B------:R-:W-:Y:S01]  /*0890*/  UMOV UR5, 0x20 ;  /* 0x0000002000057882 */ /* 0x000fe20000000000 */
[----:B------:R-:W-:Y:S01]  /*08a0*/  UMOV UR4, 0x80 ;  /* 0x0000008000047882 */ /* 0x000fe20000000000 */
[----:B------:R-:W-:Y:S01]  /*08b0*/  ELECT P0, URZ, PT ;  /* 0x0000000000ff782f */ /* 0x000fe20003800000 */
[----:B-1----:R-:W-:Y:S02]  /*08c0*/  ULEA UR7, UR7, UR8, 0x18 ;  /* 0x0000000807077291 */ /* 0x002fe4000f8ec0ff */
[----:B------:R-:W-:-:S04]  /*08d0*/  UIADD3 UR8, UPT, UPT, -UR5, 0x100000, URZ ;  /* 0x0010000005087890 */ /* 0x000fc8000fffe1ff */
[----:B------:R-:W-:Y:S02]  /*08e0*/  USHF.L.U32 UR9, UR8, 0xb, URZ ;  /* 0x0000000b08097899 */ /* 0x000fe400080006ff */
[----:B------:R-:W-:Y:S02]  /*08f0*/  USHF.L.U32 UR8, UR8, 0x1, URZ ;  /* 0x0000000108087899 */ /* 0x000fe400080006ff */
[----:B------:R-:W-:-:S04]  /*0900*/  UIADD3 UR4, UPT, UPT, -UR4, 0x100000, URZ ;  /* 0x0010000004047890 */ /* 0x000fc8000fffe1ff */
[----:B------:R-:W-:Y:S02]  /*0910*/  USHF.L.U32 UR5, UR4, 0xb, URZ ;  /* 0x0000000b04057899 */ /* 0x000fe400080006ff */
[----:B------:R-:W-:Y:S01]  /*0920*/  USHF.L.U32 UR4, UR4, 0x1, URZ ;  /* 0x0000000104047899 */ /* 0x000fe200080006ff */
[----:B------:R-:W1:Y:S03]  /*0930*/  FENCE.VIEW.ASYNC.S ;  /* 0x00000000000073c6 */ /* 0x000e660000000000 */
[----:B-1----:R1:W2:Y:S08]  /*0940*/  SYNCS.EXCH.64 URZ, [UR7+0x100], UR8 ;  /* 0x0001000807ff75b2 */ /* 0x0022b00008000100 */
[----:B------:R1:W3:Y:S01]  /*0950*/  SYNCS.EXCH.64 URZ, [UR7+0x118], UR4 ;  /* 0x0001180407ff75b2 */ /* 0x0002e20008000100 */
[----:B------:R1:W4:Y:S01]  /*0960*/  SYNCS.EXCH.64 URZ, [UR7+0x108], UR8 ;  /* 0x0001080807ff75b2 */ /* 0x0003220008000100 */
[----:B------:R1:W1:Y:S01]  /*0970*/  SYNCS.EXCH.64 URZ, [UR7+0x120], UR4 ;  /* 0x0001200407ff75b2 */ /* 0x0002620008000100 */
[----:B------:R1:W1:Y:S01]  /*0980*/  SYNCS.EXCH.64 URZ, [UR7+0x110], UR8 ;  /* 0x0001100807ff75b2 */ /* 0x0002620008000100 */
[----:B------:R1:W1:Y:S01]  /*0990*/  SYNCS.EXCH.64 URZ, [UR7+0x128], UR4 ;  /* 0x0001280407ff75b2 */ /* 0x0002620008000100 */
[----:B------:R-:W-:Y:S01]  /*09a0*/  NOP ;  /* 0x0000000000007918 */ /* 0x000fe20000000000 */
.L_x_11:
[----:B------:R-:W2:Y:S01]  /*09b0*/  SHFL.IDX PT, R2, R100, RZ, 0x1f ;  /* 0x00001fff64027589 */ /* 0x000ea200000e0000 */
[----:B------:R-:W-:Y:S01]  /*09c0*/  NOP ;  /* 0x0000000000007918 */ /* 0x000fe20000000000 */
[----:B--2---:R-:W-:-:S13]  /*09d0*/  ISETP.NE.AND P0, PT, R2, 0x3, PT ;  /* 0x000000030200780c */ /* 0x004fda0003f05270 */
[----:B------:R-:W-:Y:S05]  /*09e0*/  @P0 BRA `(.L_x_12) ;  /* 0x0000000000300947 */ /* 0x000fea0003800000 */
[----:B-1----:R-:W1:Y:S01]  /*09f0*/  S2UR UR5, SR_CgaCtaId ;  /* 0x00000000000579c3 */ /* 0x002e620000008800 */
[----:B------:R-:W-:Y:S01]  /*0a00*/  UMOV UR7, 0x400 ;  /* 0x0000040000077882 */ /* 0x000fe20000000000 */
[----:B------:R-:W-:Y:S01]  /*0a10*/  UMOV UR4, 0x20 ;  /* 0x0000002000047882 */ /* 0x000fe20000000000 */
[----:B------:R-:W-:Y:S01]  /*0a20*/  ELECT P0, URZ, PT ;  /* 0x0000000000ff782f */ /* 0x000fe20003800000 */
[----:B------:R-:W-:-:S04]  /*0a30*/  UIADD3 UR8, UPT, UPT, -UR4, 0x100000, URZ ;  /* 0x0010000004087890 */ /* 0x000fc8000fffe1ff */
[----:B------:R-:W-:Y:S02]  /*0a40*/  USHF.L.U32 UR9, UR8, 0xb, URZ ;  /* 0x0000000b08097899 */ /* 0x000fe400080006ff */
[----:B------:R-:W-:Y:S02]  /*0a50*/  USHF.L.U32 UR8, UR8, 0x1, URZ ;  /* 0x0000000108087899 */ /* 0x000fe400080006ff */
[----:B-1----:R-:W-:Y:S01]  /*0a60*/  ULEA UR5, UR5, UR7, 0x18 ;  /* 0x0000000705057291 */ /* 0x002fe2000f8ec0ff */
[----:B------:R-:W1:Y:S11]  /*0a70*/  FENCE.VIEW.ASYNC.S ;  /* 0x00000000000073c6 */ /* 0x000e760000000000 */
[----:B-1----:R2:W1:Y:S01]  /*0a80*/  SYNCS.EXCH.64 URZ, [UR5+0x130], UR8 ;  /* 0x0001300805ff75b2 */ /* 0x0024620008000100 */
[----:B------:R2:W1:Y:S02]  /*0a90*/  SYNCS.EXCH.64 URZ, [UR5+0x138], UR8 ;  /* 0x0001380805ff75b2 */ /* 0x0004640008000100 */
[----:B--2---:R-:W-:Y:S01]  /*0aa0*/  NOP ;  /* 0x0000000000007918 */ /* 0x004fe20000000000 */
.L_x_12:
[----:B------:R-:W2:Y:S01]  /*0ab0*/  SHFL.IDX PT, R2, R100, RZ, 0x1f ;  /* 0x00001fff64027589 */ /* 0x000ea200000e0000 */
[----:B------:R-:W-:Y:S01]  /*0ac0*/  NOP ;  /* 0x0000000000007918 */ /* 0x000fe20000000000 */
[----:B--2---:R-:W-:-:S13]  /*0ad0*/  ISETP.NE.AND P0, PT, R2, 0x4, PT ;  /* 0x000000040200780c */ /* 0x004fda0003f05270 */
[----:B------:R-:W-:Y:S05]  /*0ae0*/  @P0 BRA `(.L_x_13) ;  /* 0x0000000000440947 */ /* 0x000fea0003800000 */
[----:B-1----:R-:W1:Y:S01]  /*0af0*/  S2UR UR5, SR_CgaCtaId ;  /* 0x00000000000579c3 */ /* 0x002e620000008800 */
[----:B------:R-:W-:Y:S01]  /*0b00*/  UMOV UR8, 0x100 ;  /* 0x0000010000087882 */ /* 0x000fe20000000000 */
[----:B------:R-:W-:Y:S01]  /*0b10*/  UMOV UR7, 0x400 ;  /* 0x0000040000077882 */ /* 0x000fe20000000000 */
[----:B------:R-:W-:Y:S01]  /*0b20*/  USEL UR8, UR8, 0xe0, UP1 ;  /* 0x000000e008087887 */ /* 0x000fe20008800000 */
[----:B------:R-:W-:Y:S01]  /*0b30*/  UMOV UR4, 0x1 ;  /* 0x0000000100047882 */ /* 0x000fe20000000000 */
[----:B------:R-:W-:Y:S01]  /*0b40*/  ELECT P0, URZ, PT ;  /* 0x0000000000ff782f */ /* 0x000fe20003800000 */
[----:B------:R-:W-:-:S04]  /*0b50*/  UIADD3 UR10, UPT, UPT, -UR4, 0x100000, URZ ;  /* 0x00100000040a7890 */ /* 0x000fc8000fffe1ff */
[----:B------:R-:W-:Y:S02]  /*0b60*/  USHF.L.U32 UR11, UR10, 0xb, URZ ;  /* 0x0000000b0a0b7899 */ /* 0x000fe400080006ff */
[----:B------:R-:W-:Y:S02]  /*0b70*/  USHF.L.U32 UR10, UR10, 0x1, URZ ;  /* 0x000000010a0a7899 */ /* 0x000fe400080006ff */
        /* <DEDUP_REMOVED lines=8> */
.L_x_13:
[----:B------:R-:W2:Y:S01]  /*0c00*/  SHFL.IDX PT, R2, R100, RZ, 0x1f ;  /* 0x00001fff64027589 */ /* 0x000ea200000e0000 */
[----:B------:R-:W-:Y:S01]  /*0c10*/  NOP ;  /* 0x0000000000007918 */ /* 0x000fe20000000000 */
[----:B--2---:R-:W-:-:S13]  /*0c20*/  ISETP.NE.AND P0, PT, R2, 0x5, PT ;  /* 0x000000050200780c */ /* 0x004fda0003f05270 */
[----:B------:R-:W-:Y:S05]  /*0c30*/  @P0 BRA `(.L_x_14) ;  /* 0x0000000000480947 */ /* 0x000fea0003800000 */
[----:B-1----:R-:W1:Y:S01]  /*0c40*/  S2UR UR7, SR_CgaCtaId ;  /* 0x00000000000779c3 */ /* 0x002e620000008800 */
        /* <DEDUP_REMOVED lines=12> */
[----:B-1----:R2:W1:Y:S08]  /*0d10*/  SYNCS.EXCH.64 URZ, [UR7+0x150], UR8 ;  /* 0x0001500807ff75b2 */ /* 0x0024700008000100 */
[----:B------:R2:W1:Y:S01]  /*0d20*/  SYNCS.EXCH.64 URZ, [UR7+0x160], UR4 ;  /* 0x0001600407ff75b2 */ /* 0x0004620008000100 */
[----:B------:R2:W1:Y:S01]  /*0d30*/  SYNCS.EXCH.64 URZ, [UR7+0x158], UR8 ;  /* 0x0001580807ff75b2 */ /* 0x0004620008000100 */
[----:B------:R2:W1:Y:S02]  /*0d40*/  SYNCS.EXCH.64 URZ, [UR7+0x168], UR4 ;  /* 0x0001680407ff75b2 */ /* 0x0004640008000100 */
[----:B--2---:R-:W-:Y:S01]  /*0d50*/  NOP ;  /* 0x0000000000007918 */ /* 0x004fe20000000000 */
.L_x_14:
[----:B-1----:R-:W1:Y:S01]  /*0d60*/  S2UR UR8, SR_CTAID.X ;  /* 0x00000000000879c3 */ /* 0x002e620000002500 */
[----:B------:R-:W-:-:S05]  /*0d70*/  CS2R.32 R91, SR_CgaSize ;  /* 0x00000000005b7805 */ /* 0x000fca0000008a00 */
[----:B------:R-:W-:-:S05]  /*0d80*/  IMAD R91, R91, -0xa0, RZ ;  /* 0xffffff605b5b7824 */ /* 0x000fca00078e02ff */
[----:B------:R-:W-:-:S14]  /*0d90*/  R2UR UR7, R91 ;  /* 0x000000005b0772ca */ /* 0x000fdc00000e0000 */
[----:B------:R-:W2:Y:S01]  /*0da0*/  LDCU UR7, c[0x0][UR7+0x2b0] ;  /* 0x00005600070777ac */ /* 0x000ea20008000800 */
[----:B------:R-:W1:Y:S01]  /*0db0*/  S2R R17, SR_CTAID.Z ;  /* 0x0000000000117919 */ /* 0x000e620000002700 */
[----:B------:R-:W-:Y:S01]  /*0dc0*/  NOP ;  /* 0x0000000000007918 */ /* 0x000fe20000000000 */
[----:B------:R-:W-:-:S05]  /*0dd0*/  CS2R.32 R91, SR_CgaSize ;  /* 0x00000000005b7805 */ /* 0x000fca0000008a00 */
[----:B------:R-:W-:-:S05]  /*0de0*/  IMAD R91, R91, -0xa0, RZ ;  /* 0xffffff605b5b7824 */ /* 0x000fca00078e02ff */
[----:B------:R-:W-:-:S14]  /*0df0*/  R2UR UR4, R91 ;  /* 0x000000005b0472ca */ /* 0x000fdc00000e0000 */
[----:B------:R-:W3:Y:S01]  /*0e00*/  LDCU UR4, c[0x0][UR4+0x2b4] ;  /* 0x00005680040477ac */ /* 0x000ee20008000800 */
[----:B------:R-:W4:Y:S08]  /*0e10*/  S2UR UR5, SR_CTAID.Y ;  /* 0x00000000000579c3 */ /* 0x000f300000002600 */
[----:B------:R-:W3:Y:S01]  /*0e20*/  LDC R10, c[0x0][0xb24] ;  /* 0x0002c900ff0a7b82 */ /* 0x000ee20000000800 */
[----:B-1----:R-:W-:-:S02]  /*0e30*/  I2FP.F32.U32 R91, UR8 ;  /* 0x00000008005b7c45 */ /* 0x002fc40008201000 */
[----:B------:R-:W-:-:S05]  /*0e40*/  CS2R.32 R3, SR_CgaSize ;  /* 0x0000000000037805 */ /* 0x000fca0000008a00 */
[----:B------:R-:W-:-:S06]  /*0e50*/  IMAD R3, R3, -0xa0, RZ ;  /* 0xffffff6003037824 */ /* 0x000fcc00078e02ff */
[----:B------:R-:W1:Y:S01]  /*0e60*/  LDC R3, c[0x0][R3+0x2a0] ;  /* 0x0000a80003037b82 */ /* 0x000e620000000800 */
[----:B------:R-:W-:Y:S01]  /*0e70*/  MOV R18, UR8 ;  /* 0x0000000800127c02 */ /* 0x000fe20008000f00 */
[----:B--2---:R-:W-:Y:S01]  /*0e80*/  FMUL R91, R91, UR7 ;  /* 0x000000075b5b7c20 */ /* 0x004fe20008400000 */
[----:B----4-:R-:W-:Y:S02]  /*0e90*/  I2FP.F32.U32 R90, UR5 ;  /* 0x00000005005a7c45 */ /* 0x010fe40008201000 */
[----:B------:R-:W-:-:S05]  /*0ea0*/  CS2R.32 R2, SR_CgaSize ;  /* 0x0000000000027805 */ /* 0x000fca0000008a00 */
[----:B------:R-:W-:-:S06]  /*0eb0*/  IMAD R2, R2, -0xa0, RZ ;  /* 0xffffff6002027824 */ /* 0x000fcc00078e02ff */
[----:B------:R-:W2:Y:S01]  /*0ec0*/  LDC R2, c[0x0][R2+0x2a4] ;  /* 0x0000a90002027b82 */ /* 0x000ea20000000800 */
[----:B------:R-:W-:Y:S01]  /*0ed0*/  MOV R14, UR5 ;  /* 0x00000005000e7c02 */ /* 0x000fe20008000f00 */
[----:B------:R-:W4:Y:S01]  /*0ee0*/  F2I.U32.TRUNC.NTZ R91, R91 ;  /* 0x0000005b005b7305 */ /* 0x000f22000020f000 */
[----:B---3--:R-:W-:-:S05]  /*0ef0*/  FMUL R90, R90, UR4 ;  /* 0x000000045a5a7c20 */ /* 0x008fca0008400000 */
[----:B------:R-:W-:Y:S01]  /*0f00*/  BAR.SYNC.DEFER_BLOCKING 0x0 ;  /* 0x0000000000007b1d */ /* 0x000fe20000010000 */
[----:B------:R-:W-:-:S05]  /*0f10*/  ISETP.GE.AND P0, PT, R10, 0x1, PT ;  /* 0x000000010a00780c */ /* 0x000fca0003f06270 */
[----:B------:R-:W3:Y:S01]  /*0f20*/  F2I.U32.TRUNC.NTZ R90, R90 ;  /* 0x0000005a005a7305 */ /* 0x000ee2000020f000 */
[----:B----4-:R-:W-:-:S05]  /*0f30*/  IADD3 R91, PT, PT, -R91, RZ, RZ ;  /* 0x000000ff5b5b7210 */ /* 0x010fca0007ffe1ff */
[----:B-1----:R-:W-:Y:S01]  /*0f40*/  IMAD R91, R3, R91, UR8 ;  /* 0x00000008035b7e24 */ /* 0x002fe2000f8e025b */
[----:B---3--:R-:W-:-:S05]  /*0f50*/  IADD3 R90, PT, PT, -R90, RZ, RZ ;  /* 0x000000ff5a5a7210 */ /* 0x008fca0007ffe1ff */
[----:B--2---:R-:W-:Y:S01]  /*0f60*/  IMAD R90, R2, R90, UR5 ;  /* 0x00000005025a7e24 */ /* 0x004fe2000f8e025a */
[----:B------:R-:W-:Y:S06]  /*0f70*/  @!P0 BRA `(.L_x_15) ;  /* 0x0000000000b88947 */ /* 0x000fec0003800000 */
[----:B------:R-:W1:Y:S01]  /*0f80*/  LDC.64 R4, c[0x0][0xb18] ;  /* 0x0002c600ff047b82 */ /* 0x000e620000000a00 */
[----:B------:R-:W-:-:S07]  /*0f90*/  ISETP.NE.AND P0, PT, R10, 0x1, PT ;  /* 0x000000010a00780c */ /* 0x000fce0003f05270 */
[----:B------:R-:W2:Y:S08]  /*0fa0*/  LDC R9, c[0x0][0xb0c] ;  /* 0x0002c300ff097b82 */ /* 0x000eb00000000800 */
[----:B------:R-:W3:Y:S08]  /*0fb0*/  LDC R12, c[0x0][0x370] ;  /* 0x0000dc00ff0c7b82 */ /* 0x000ef00000000800 */
[----:B------:R-:W4:Y:S01]  /*0fc0*/  LDC R11, c[0x0][0x374] ;  /* 0x0000dd00ff0b7b82 */ /* 0x000f220000000800 */
[----:B-1----:R-:W-:-:S07]  /*0fd0*/  ISETP.NE.AND P1, PT, R4, 0x1, PT ;  /* 0x000000010400780c */ /* 0x002fce0003f25270 */
[----:B------:R-:W3:Y:S01]  /*0fe0*/  LDC.64 R6, c[0x0][0xb10] ;  /* 0x0002c400ff067b82 */ /* 0x000ee20000000a00 */
[----:B--2---:R-:W-:-:S07]  /*0ff0*/  ISETP.NE.AND P3, PT, R9, 0x1, PT ;  /* 0x000000010900780c */ /* 0x004fce0003f65270 */
[----:B------:R-:W1:Y:S08]  /*1000*/  LDC R8, c[0x0][0xb20] ;  /* 0x0002c800ff087b82 */ /* 0x000e700000000800 */
[----:B------:R-:W2:Y:S01]  /*1010*/  LDC.64 R2, c[0x0][0xb28] ;  /* 0x0002ca00ff027b82 */ /* 0x000ea20000000a00 */
[----:B----4-:R-:W-:-:S04]  /*1020*/  IMAD.HI.U32 R13, R11, R5, RZ ;  /* 0x000000050b0d7227 */ /* 0x010fc800078e00ff */
[----:B------:R-:W-:-:S04]  /*1030*/  IMAD.HI.U32 R5, R14, R5, RZ ;  /* 0x000000050e057227 */ /* 0x000fc800078e00ff */
[----:B---3--:R-:W-:-:S05]  /*1040*/  IMAD.HI.U32 R15, R12, R6, RZ ;  /* 0x000000060c0f7227 */ /* 0x008fca00078e00ff */
[-C--:B------:R-:W-:Y:S01]  /*1050*/  @P3 SHF.R.U32.HI R12, RZ, R7.reuse, R15 ;  /* 0x00000007ff0c3219 */ /* 0x080fe2000001160f */
[----:B------:R-:W-:Y:S01]  /*1060*/  IMAD.HI.U32 R15, R18, R6, RZ ;  /* 0x00000006120f7227 */ /* 0x000fe200078e00ff */
[-C--:B-1----:R-:W-:Y:S02]  /*1070*/  @P1 SHF.R.U32.HI R11, RZ, R8.reuse, R13 ;  /* 0x00000008ff0b1219 */ /* 0x082fe4000001160d */
[----:B------:R-:W-:Y:S02]  /*1080*/  SHF.R.U32.HI R5, RZ, R8, R5 ;  /* 0x00000008ff057219 */ /* 0x000fe40000011605 */
[----:B------:R-:W-:Y:S02]  /*1090*/  SHF.R.U32.HI R15, RZ, R7, R15 ;  /* 0x00000007ff0f7219 */ /* 0x000fe4000001160f */
[----:B------:R-:W-:Y:S01]  /*10a0*/  SEL R5, R14, R5, !P1 ;  /* 0x000000050e057207 */ /* 0x000fe20004800000 */
[----:B--2---:R-:W-:Y:S01]  /*10b0*/  IMAD.HI.U32 R13, R11, R2, RZ ;  /* 0x000000020b0d7227 */ /* 0x004fe200078e00ff */
[----:B------:R-:W-:-:S03]  /*10c0*/  SEL R15, R18, R15, !P3 ;  /* 0x0000000f120f7207 */ /* 0x000fc60005800000 */
[----:B------:R-:W-:Y:S01]  /*10d0*/  IMAD.HI.U32 R6, R12, R2, RZ ;  /* 0x000000020c067227 */ /* 0x000fe200078e00ff */
[----:B------:R-:W-:-:S04]  /*10e0*/  @P0 SHF.R.U32.HI R11, RZ, R3, R13 ;  /* 0x00000003ff0b0219 */ /* 0x000fc8000001160d */
[----:B------:R-:W-:Y:S01]  /*10f0*/  @P0 SHF.R.U32.HI R12, RZ, R3, R6 ;  /* 0x00000003ff0c0219 */ /* 0x000fe20000011606 */
[----:B------:R-:W-:-:S04]  /*1100*/  IMAD R11, R11, R10, RZ ;  /* 0x0000000a0b0b7224 */ /* 0x000fc800078e02ff */
[----:B------:R-:W-:Y:S01]  /*1110*/  IMAD R6, R12, R10, RZ ;  /* 0x0000000a0c067224 */ /* 0x000fe200078e02ff */
[----:B------:R-:W-:-:S04]  /*1120*/  ISETP.GE.AND P1, PT, R5, R11, PT ;  /* 0x0000000b0500720c */ /* 0x000fc80003f26270 */
[----:B------:R-:W-:Y:S01]  /*1130*/  ISETP.GE.OR P1, PT, R15, R6, P1 ;  /* 0x000000060f00720c */ /* 0x000fe20000f26670 */
[----:B------:R-:W-:-:S05]  /*1140*/  IMAD.HI.U32 R6, R5, R2, RZ ;  /* 0x0000000205067227 */ /* 0x000fca00078e00ff */
[----:B------:R-:W-:-:S04]  /*1150*/  SHF.R.U32.HI R6, RZ, R3, R6 ;  /* 0x00000003ff067219 */ /* 0x000fc80000011606 */
[----:B------:R-:W-:-:S03]  /*1160*/  SEL R6, R5, R6, !P0 ;  /* 0x0000000605067207 */ /* 0x000fc60004000000 */
[----:B------:R-:W-:Y:S01]  /*1170*/  @!P1 IMAD.HI.U32 R7, R15, R2, RZ ;  /* 0x000000020f079227 */ /* 0x000fe200078e00ff */
[----:B------:R-:W-:-:S04]  /*1180*/  IADD3 R2, PT, PT, -R6, RZ, RZ ;  /* 0x000000ff06027210 */ /* 0x000fc80007ffe1ff */
[----:B------:R-:W-:Y:S01]  /*1190*/  @!P1 SHF.R.U32.HI R3, RZ, R3, R7 ;  /* 0x00000003ff039219 */ /* 0x000fe20000011607 */
[----:B------:R-:W-:Y:S01]  /*11a0*/  IMAD R2, R10, R2, R5 ;  /* 0x000000020a027224 */ /* 0x000fe200078e0205 */
[----:B------:R-:W-:Y:S02]  /*11b0*/  IADD3 R7, PT, PT, -R5, RZ, RZ ;  /* 0x000000ff05077210 */ /* 0x000fe40007ffe1ff */
[----:B------:R-:W-:-:S03]  /*11c0*/  @!P1 SEL R3, R15, R3, !P0 ;  /* 0x000000030f039207 */ /* 0x000fc60004000000 */
[----:B------:R-:W-:Y:S02]  /*11d0*/  IMAD R7, R4, R7, R14 ;  /* 0x0000000704077224 */ /* 0x000fe400078e020e */
[--C-:B------:R-:W-:Y:S02]  /*11e0*/  @!P1 IMAD.IADD R6, R6, 0x1, -R3.reuse ;  /* 0x0000000106069824 */ /* 0x100fe400078e0a03 */
[----:B------:R-:W-:Y:S01]  /*11f0*/  @!P1 IMAD R3, R2, R12, R3 ;  /* 0x0000000c02039224 */ /* 0x000fe200078e0203 */
[----:B------:R-:W-:Y:S01]  /*1200*/  IADD3 R2, PT, PT, -R15, RZ, RZ ;  /* 0x000000ff0f027210 */ /* 0x000fe20007ffe1ff */
[----:B------:R-:W-:Y:S02]  /*1210*/  @!P1 IMAD R5, R6, R10, R15 ;  /* 0x0000000a06059224 */ /* 0x000fe400078e020f */
[----:B------:R-:W-:Y:S02]  /*1220*/  @!P1 IMAD.MOV.U32 R15, RZ, RZ, R3 ;  /* 0x000000ffff0f9224 */ /* 0x000fe400078e0003 */
[----:B------:R-:W-:-:S02]  /*1230*/  IMAD R2, R9, R2, R18 ;  /* 0x0000000209027224 */ /* 0x000fc400078e0212 */
[----:B------:R-:W-:Y:S02]  /*1240*/  IMAD R14, R5, R4, R7 ;  /* 0x00000004050e7224 */ /* 0x000fe400078e0207 */
[----:B------:R-:W-:Y:S02]  /*1250*/  IMAD R18, R15, R9, R2 ;  /* 0x000000090f127224 */ /* 0x000fe400078e0202 */
.L_x_15:
[----:B------:R-:W1:Y:S01]  /*1260*/  LDCU UR4, c[0x0][0xb30] ;  /* 0x00016600ff0477ac */ /* 0x000e620008000800 */
[----:B------:R-:W2:Y:S08]  /*1270*/  S2UR UR45, SR_CgaCtaId ;  /* 0x00000000002d79c3 */ /* 0x000eb00000008800 */
[----:B------:R-:W3:Y:S01]  /*1280*/  LDC R40, c[0x0][0xb24] ;  /* 0x0002c900ff287b82 */ /* 0x000ee20000000800 */
[----:B-1----:R-:W-:-:S09]  /*1290*/  UISETP.NE.AND UP0, UPT, UR4, 0x1, UPT ;  /* 0x000000010400788c */ /* 0x002fd2000bf05270 */
[----:B--2---:R-:W-:Y:S05]  /*12a0*/  BRA.U UP0, `(.L_x_16) ;  /* 0x0000000100407547 */ /* 0x004fea000b800000 */
[----:B------:R-:W1:Y:S08]  /*12b0*/  LDC.64 R4, c[0x0][0xb10] ;  /* 0x0002c400ff047b82 */ /* 0x000e700000000a00 */
[----:B------:R-:W2:Y:S08]  /*12c0*/  LDC.64 R2, c[0x0][0xb18] ;  /* 0x0002c600ff027b82 */ /* 0x000eb00000000a00 */
[----:B------:R-:W4:Y:S08]  /*12d0*/  LDC R6, c[0x0][0xb20] ;  /* 0x0002c800ff067b82 */ /* 0x000f300000000800 */
[----:B------:R-:W3:Y:S01]  /*12e0*/  LDC R7, c[0x0][0xb0c] ;  /* 0x0002c300ff077b82 */ /* 0x000ee20000000800 */
[----:B-1----:R-:W-:-:S05]  /*12f0*/  IMAD.HI.U32 R4, R18, R4, RZ ;  /* 0x0000000412047227 */ /* 0x002fca00078e00ff */
[----:B------:R-:W-:Y:S01]  /*1300*/  SHF.R.U32.HI R4, RZ, R5, R4 ;  /* 0x00000005ff047219 */ /* 0x000fe20000011604 */
[----:B--2---:R-:W-:Y:S01]  /*1310*/  IMAD.HI.U32 R3, R14, R3, RZ ;  /* 0x000000030e037227 */ /* 0x004fe200078e00ff */
[----:B------:R-:W-:-:S04]  /*1320*/  ISETP.NE.AND P0, PT, R2, 0x1, PT ;  /* 0x000000010200780c */ /* 0x000fc80003f05270 */
[----:B----4-:R-:W-:-:S04]  /*1330*/  SHF.R.U32.HI R3, RZ, R6, R3 ;  /* 0x00000006ff037219 */ /* 0x010fc80000011603 */
[----:B------:R-:W-:Y:S02]  /*1340*/  SEL R3, R14, R3, !P0 ;  /* 0x000000030e037207 */ /* 0x000fe40004000000 */
[----:B---3--:R-:W-:-:S04]  /*1350*/  ISETP.NE.AND P1, PT, R7, 0x1, PT ;  /* 0x000000010700780c */ /* 0x008fc80003f25270 */
[----:B------:R-:W-:-:S05]  /*1360*/  SEL R4, R18, R4, !P1 ;  /* 0x0000000412047207 */ /* 0x000fca0004800000 */
[----:B------:R-:W-:Y:S02]  /*1370*/  IMAD.IADD R5, R3, 0x1, -R4 ;  /* 0x0000000103057824 */ /* 0x000fe400078e0a04 */
[----:B------:R-:W-:Y:S02]  /*1380*/  IMAD.IADD R3, R4, 0x1, -R3 ;  /* 0x0000000104037824 */ /* 0x000fe400078e0a03 */
[----:B------:R-:W-:Y:S02]  /*1390*/  IMAD R18, R5, R7, R18 ;  /* 0x0000000705127224 */ /* 0x000fe400078e0212 */
[----:B------:R-:W-:-:S07]  /*13a0*/  IMAD R14, R3, R2, R14 ;  /* 0x00000002030e7224 */ /* 0x000fce00078e020e */
.L_x_16:
[----:B------:R-:W-:Y:S01]  /*13b0*/  BAR.SYNC.DEFER_BLOCKING 0x0 ;  /* 0x0000000000007b1d */ /* 0x000fe20000010000 */
[----:B------:R-:W-:Y:S01]  /*13c0*/  UISETP.NE.AND UP0, UPT, UR6, 0x2, UPT ;  /* 0x000000020600788c */ /* 0x000fe2000bf05270 */
[----:B------:R-:W-:Y:S02]  /*13d0*/  ISETP.NE.OR P0, PT, R0, 0x2, !P2 ;  /* 0x000000020000780c */ /* 0x000fe40005705670 */
[----:B------:R-:W-:-:S06]  /*13e0*/  LOP3.LUT R2, R102, 0x1f, RZ, 0xc0, !PT ;  /* 0x0000001f66027812 */ /* 0x000fcc00078ec0ff */
[----:B------:R-:W-:Y:S05]  /*13f0*/  BRA.U UP0, `(.L_x_17) ;  /* 0x0000001d008c7547 */ /* 0x000fea000b800000 */
[----:B------:R-:W1:Y:S01]  /*1400*/  LDCU UR6, c[0x0][0x388] ;  /* 0x00007100ff0677ac */ /* 0x000e620008000800 */
[----:B------:R-:W2:Y:S01]  /*1410*/  LDC R10, c[0x0][0x370] ;  /* 0x0000dc00ff0a7b82 */ /* 0x000ea20000000800 */
[----:B------:R-:W-:Y:S01]  /*1420*/  PLOP3.LUT P1, PT, PT, PT, UP1, 0x80, 0x8 ;  /* 0x000000000008781c */ /* 0x000fe20003f2f018 */
[----:B------:R-:W-:Y:S01]  /*1430*/  IMAD.MOV.U32 R13, RZ, RZ, RZ ;  /* 0x000000ffff0d7224 */ /* 0x000fe200078e00ff */
[----:B------:R-:W4:Y:S01]  /*1440*/  LDCU UR4, c[0x0][0x38c] ;  /* 0x00007180ff0477ac */ /* 0x000f220008000800 */
[----:B------:R-:W-:Y:S02]  /*1450*/  ISETP.EQ.OR P5, PT, R2, RZ, P0 ;  /* 0x000000ff0200720c */ /* 0x000fe400007a2670 */
[----:B------:R-:W-:Y:S01]  /*1460*/  PLOP3.LUT P1, PT, P1, PT, PT, 0x8, 0x80 ;  /* 0x000000000080781c */ /* 0x000fe20000f2e170 */
[----:B------:R-:W3:Y:S01]  /*1470*/  LDCU UR35, c[0x0][0x390] ;  /* 0x00007200ff2377ac */ /* 0x000ee20008000800 */
[----:B------:R-:W2:Y:S01]  /*1480*/  LDC R0, c[0x0][0x374] ;  /* 0x0000dd00ff007b82 */ /* 0x000ea20000000800 */
[----:B------:R-:W2:Y:S01]  /*1490*/  LDCU.64 UR36, c[0x0][0x348] ;  /* 0x00006900ff2477ac */ /* 0x000ea20008000a00 */
[----:B------:R-:W-:Y:S01]  /*14a0*/  UMOV UR33, 0x1 ;  /* 0x0000000100217882 */ /* 0x000fe20000000000 */
[----:B------:R-:W-:Y:S01]  /*14b0*/  UMOV UR32, URZ ;  /* 0x000000ff00207c82 */ /* 0x000fe20008000000 */
[----:B-1----:R-:W-:Y:S01]  /*14c0*/  UIADD3 UR6, UPT, UPT, UR6, 0x1f, URZ ;  /* 0x0000001f06067890 */ /* 0x002fe2000fffe0ff */
[----:B------:R-:W-:Y:S01]  /*14d0*/  UMOV UR20, URZ ;  /* 0x000000ff00147c82 */ /* 0x000fe20008000000 */
[----:B------:R-:W-:-:S02]  /*14e0*/  UMOV UR31, URZ ;  /* 0x000000ff001f7c82 */ /* 0x000fc40008000000 */
[----:B------:R-:W-:-:S04]  /*14f0*/  USHF.R.S32.HI UR5, URZ, 0x1f, UR6 ;  /* 0x0000001fff057899 */ /* 0x000fc80008011406 */
[----:B------:R-:W-:-:S04]  /*1500*/  ULEA.HI UR5, UR5, UR6, URZ, 0x5 ;  /* 0x0000000605057291 */ /* 0x000fc8000f8f28ff */
[----:B------:R-:W-:-:S04]  /*1510*/  USHF.R.S32.HI UR5, URZ, 0x5, UR5 ;  /* 0x00000005ff057899 */ /* 0x000fc80008011405 */
[----:B----4-:R-:W-:-:S04]  /*1520*/  UIMAD UR4, UR5, UR4, URZ ;  /* 0x00000004050472a4 */ /* 0x010fc8000f8e02ff */
[----:B---3--:R-:W-:-:S04]  /*1530*/  UIMAD UR35, UR4, UR35, URZ ;  /* 0x00000023042372a4 */ /* 0x008fc8000f8e02ff */
[----:B------:R-:W-:Y:S02]  /*1540*/  UISETP.NE.AND UP2, UPT, UR35, URZ, UPT ;  /* 0x000000ff2300728c */ /* 0x000fe4000bf45270 */
[----:B------:R-:W-:-:S04]  /*1550*/  UISETP.LT.U32.AND UP0, UPT, UR35, 0x10, UPT ;  /* 0x000000102300788c */ /* 0x000fc8000bf01070 */
[----:B------:R-:W-:-:S04]  /*1560*/  USEL UR34, UR35, 0x10, UP0 ;  /* 0x0000001023227887 */ /* 0x000fc80008000000 */
[----:B------:R-:W-:Y:S02]  /*1570*/  UIADD3 UR23, UPT, UPT, UR34, -0x1, URZ ;  /* 0xffffffff22177890 */ /* 0x000fe4000fffe0ff */
[----:B------:R-:W-:Y:S02]  /*1580*/  @!UP2 UIADD3 UR23, UPT, UPT, UR34, URZ, URZ ;  /* 0x000000ff2217a290 */ /* 0x000fe4000fffe0ff */
[----:B------:R-:W-:Y:S02]  /*1590*/  UIADD3 UR34, UPT, UPT, UR35, -UR34, URZ ;  /* 0x8000002223227290 */ /* 0x000fe4000fffe0ff */
[----:B--2---:R-:W-:-:S12]  /*15a0*/  UIADD3 UR23, UPT, UPT, UR23, 0x1, URZ ;  /* 0x0000000117177890 */ /* 0x004fd8000fffe0ff */
.L_x_33:
[----:B------:R-:W1:Y:S01]  /*15b0*/  S2UR UR22, SR_CgaCtaId ;  /* 0x00000000001679c3 */ /* 0x000e620000008800 */
[----:B------:R-:W-:Y:S01]  /*15c0*/  UMOV UR4, 0x400 ;  /* 0x0000040000047882 */ /* 0x000fe20000000000 */
[----:B------:R-:W-:Y:S01]  /*15d0*/  IMAD.U32 R2, RZ, RZ, UR33 ;  /* 0x00000021ff027e24 */ /* 0x000fe2000f8e00ff */
[----:B------:R-:W-:Y:S01]  /*15e0*/  UISETP.NE.AND UP0, UPT, UR35, URZ, UPT ;  /* 0x000000ff2300728c */ /* 0x000fe2000bf05270 */
[----:B------:R-:W-:Y:S01]  /*15f0*/  R2UR UR26, R14 ;  /* 0x000000000e1a72ca */ /* 0x000fe200000e0000 */
[----:B------:R-:W-:Y:S01]  /*1600*/  IMAD.SHL.U32 R18, R18, 0x80, RZ ;  /* 0x0000008012127824 */ /* 0x000fe200078e00ff */
[----:B------:R-:W-:Y:S01]  /*1610*/  UMOV UR30, URZ ;  /* 0x000000ff001e7c82 */ /* 0x000fe20008000000 */
[----:B------:R-:W-:Y:S01]  /*1620*/  SHF.L.U32 R2, R2, 0x1f, RZ ;  /* 0x0000001f02027819 */ /* 0x000fe200000006ff */
[----:B------:R-:W-:Y:S01]  /*1630*/  UMOV UR29, URZ ;  /* 0x000000ff001d7c82 */ /* 0x000fe20008000000 */
[----:B------:R-:W-:-:S08]  /*1640*/  UMOV UR28, URZ ;  /* 0x000000ff001c7c82 */ /* 0x000fd00008000000 */
[----:B------:R-:W-:Y:S02]  /*1650*/  USHF.L.U32 UR26, UR26, 0x6, URZ ;  /* 0x000000061a1a7899 */ /* 0x000fe400080006ff */
[----:B-1----:R-:W-:-:S04]  /*1660*/  ULEA UR22, UR22, UR4, 0x18 ;  /* 0x0000000416167291 */ /* 0x002fc8000f8ec0ff */
[----:B------:R-:W-:-:S09]  /*1670*/  ULEA UR4, UR32, UR22, 0x3 ;  /* 0x0000001620047291 */ /* 0x000fd2000f8e18ff */
[----:B----4-:R1:W2:Y:S01]  /*1680*/  SYNCS.PHASECHK.TRANS64.TRYWAIT P3, [UR4+0x80], R2 ;  /* 0x00008002ff0075a7 */ /* 0x0102a20008061104 */
[----:B---3--:R-:W-:Y:S05]  /*1690*/  BRA.U !UP0, `(.L_x_18) ;  /* 0x00000005086c7547 */ /* 0x008fea000b800000 */
[----:B------:R-:W3:Y:S01]  /*16a0*/  LDC.64 R8, c[0x0][0x480] ;  /* 0x00012000ff087b82 */ /* 0x000ee20000000a00 */
[----:B------:R-:W4:Y:S01]  /*16b0*/  LDCU UR16, c[0x0][0x390] ;  /* 0x00007200ff1077ac */ /* 0x000f220008000800 */
[----:B------:R-:W2:Y:S06]  /*16c0*/  LDCU UR17, c[0x0][0x38c] ;  /* 0x00007180ff1177ac */ /* 0x000eac0008000800 */
[----:B------:R-:W4:Y:S01]  /*16d0*/  LDC.64 R6, c[0x0][0x488] ;  /* 0x00012200ff067b82 */ /* 0x000f220000000a00 */
[----:B------:R-:W2:Y:S01]  /*16e0*/  LDCU.64 UR14, c[0x0][0x4b8] ;  /* 0x00009700ff0e77ac */ /* 0x000ea20008000a00 */
[----:B------:R-:W-:Y:S01]  /*16f0*/  UIADD3 UR31, UPT, UPT, UR23, UR20, URZ ;  /* 0x00000014171f7290 */ /* 0x000fe2000fffe0ff */
[----:B------:R-:W-:-:S05]  /*1700*/  UMOV UR30, URZ ;  /* 0x000000ff001e7c82 */ /* 0x000fca0008000000 */
[----:B-1----:R-:W1:Y:S01]  /*1710*/  LDC.64 R2, c[0x0][0x490] ;  /* 0x00012400ff027b82 */ /* 0x002e620000000a00 */
[----:B------:R-:W-:Y:S01]  /*1720*/  UMOV UR18, UR32 ;  /* 0x0000002000127c82 */ /* 0x000fe20008000000 */
[----:B------:R-:W-:Y:S01]  /*1730*/  UMOV UR28, URZ ;  /* 0x000000ff001c7c82 */ /* 0x000fe20008000000 */
[----:B------:R-:W-:Y:S01]  /*1740*/  UMOV UR29, URZ ;  /* 0x000000ff001d7c82 */ /* 0x000fe20008000000 */
[----:B---3--:R-:W-:Y:S01]  /*1750*/  IMAD.HI.U32 R9, R18, R9, RZ ;  /* 0x0000000912097227 */ /* 0x008fe200078e00ff */
[----:B------:R-:W-:-:S03]  /*1760*/  ISETP.NE.AND P2, PT, R8, 0x1, PT ;  /* 0x000000010800780c */ /* 0x000fc60003f45270 */
[----:B------:R-:W3:Y:S01]  /*1770*/  LDC.64 R4, c[0x0][0x4b0] ;  /* 0x00012c00ff047b82 */ /* 0x000ee20000000a00 */
[----:B----4-:R-:W-:-:S04]  /*1780*/  SHF.R.U32.HI R6, RZ, R6, R9 ;  /* 0x00000006ff067219 */ /* 0x010fc80000011609 */
[----:B------:R-:W-:Y:S02]  /*1790*/  SEL R6, R18, R6, !P2 ;  /* 0x0000000612067207 */ /* 0x000fe40005000000 */
[----:B------:R-:W-:Y:S02]  /*17a0*/  ISETP.NE.AND P2, PT, R7, 0x1, PT ;  /* 0x000000010700780c */ /* 0x000fe40003f45270 */
[C---:B------:R-:W-:Y:S01]  /*17b0*/  R2UR UR4, R6.reuse ;  /* 0x00000000060472ca */ /* 0x040fe200000e0000 */
[----:B-1----:R-:W-:-:S04]  /*17c0*/  IMAD.HI.U32 R2, R6, R2, RZ ;  /* 0x0000000206027227 */ /* 0x002fc800078e00ff */
[----:B------:R-:W-:Y:S01]  /*17d0*/  IMAD.MOV R14, RZ, RZ, -R6 ;  /* 0x000000ffff0e7224 */ /* 0x000fe200078e0a06 */
[----:B------:R-:W-:-:S03]  /*17e0*/  SHF.R.U32.HI R2, RZ, R3, R2 ;  /* 0x00000003ff027219 */ /* 0x000fc60000011602 */
[----:B------:R-:W-:Y:S01]  /*17f0*/  IMAD R14, R8, R14, R18 ;  /* 0x0000000e080e7224 */ /* 0x000fe200078e0212 */
[----:B------:R-:W-:Y:S01]  /*1800*/  R2UR UR13, R2 ;  /* 0x00000000020d72ca */ /* 0x000fe200000e0000 */
[----:B------:R-:W-:Y:S01]  /*1810*/  VOTEU.ANY UP0, P2 ;  /* 0x0000000000ff7886 */ /* 0x000fe20001000100 */
[----:B------:R-:W1:Y:S01]  /*1820*/  LDC.64 R2, c[0x0][0x4d0] ;  /* 0x00013400ff027b82 */ /* 0x000e620000000a00 */
[----:B---3--:R-:W-:Y:S02]  /*1830*/  R2UR UR8, R4 ;  /* 0x00000000040872ca */ /* 0x008fe400000e0000 */
[----:B------:R-:W-:Y:S02]  /*1840*/  R2UR UR9, R14 ;  /* 0x000000000e0972ca */ /* 0x000fe400000e0000 */
[----:B------:R-:W-:-:S06]  /*1850*/  R2UR UR6, R5 ;  /* 0x00000000050672ca */ /* 0x000fcc00000e0000 */
[----:B------:R-:W-:Y:S01]  /*1860*/  USEL UR13, UR4, UR13, !UP0 ;  /* 0x0000000d040d7287 */ /* 0x000fe2000c000000 */
[----:B------:R-:W3:Y:S05]  /*1870*/  LDCU.64 UR4, c[0x0][0x4d8] ;  /* 0x00009b00ff0477ac */ /* 0x000eea0008000a00 */
[----:B------:R-:W-:-:S04]  /*1880*/  IMAD R9, RZ, RZ, -UR13 ;  /* 0x8000000dff097e24 */ /* 0x000fc8000f8e02ff */
[----:B------:R-:W-:Y:S01]  /*1890*/  IMAD R9, R7, R9, R6 ;  /* 0x0000000907097224 */ /* 0x000fe200078e0206 */
[----:B-1----:R-:W-:-:S04]  /*18a0*/  R2UR UR11, R2 ;  /* 0x00000000020b72ca */ /* 0x002fc800000e0000 */
[----:B------:R-:W-:Y:S02]  /*18b0*/  R2UR UR7, R9 ;  /* 0x00000000090772ca */ /* 0x000fe400000e0000 */
[----:B------:R-:W-:-:S07]  /*18c0*/  R2UR UR12, R3 ;  /* 0x00000000030c72ca */ /* 0x000fce00000e0000 */
[----:B------:R-:W-:-:S06]  /*18d0*/  UIMAD UR11, UR9, UR8, UR11 ;  /* 0x00000008090b72a4 */ /* 0x000fcc000f8e020b */
[----:B--23--:R-:W-:-:S12]  /*18e0*/  UIMAD UR12, UR7, UR6, UR12 ;  /* 0x00000006070c72a4 */ /* 0x00cfd8000f8e020c */
.L_x_23:
[----:B--2---:R-:W-:Y:S01]  /*18f0*/  @!P0 MOV R3, 0x3000 ;  /* 0x0000300000038802 */ /* 0x004fe20000000f00 */
[----:B------:R-:W-:Y:S01]  /*1900*/  ULEA UR9, UR18, UR22, 0x3 ;  /* 0x0000001612097291 */ /* 0x000fe2000f8e18ff */
[----:B----4-:R-:W-:Y:S11]  /*1910*/  @P3 BRA `(.L_x_19) ;  /* 0x0000000000103947 */ /* 0x010ff60003800000 */
[----:B------:R-:W-:Y:S04]  /*1920*/  MOV R4, UR33 ;  /* 0x0000002100047c02 */ /* 0x000fe80008000f00 */
[----:B------:R-:W-:Y:S04]  /*1930*/  SHF.L.U32 R4, R4, 0x1f, RZ ;  /* 0x0000001f04047819 */ /* 0x000fe800000006ff */
[----:B------:R-:W1:Y:S02]  /*1940*/  SYNCS.PHASECHK.TRANS64.TRYWAIT P2, [UR9+0x80], R4 ;  /* 0x00008004ff0075a7 */ /* 0x000e640008041109 */
[----:B-1----:R-:W-:Y:S05]  /*1950*/  @!P2 BRA `(.L_x_20) ;  /* 0x000000640068a947 */ /* 0x002fea0003800000 */
.L_x_19:
[----:B------:R2:W-:Y:S01]  /*1960*/  @!P0 SYNCS.ARRIVE.TRANS64 RZ, [UR9], R3 ;  /* 0x00000003ffff89a7 */ /* 0x0005e20008000009 */
[----:B------:R-:W-:Y:S04]  /*1970*/  BSSY.RECONVERGENT B0, `(.L_x_21) ;  /* 0x0000003000007945 */ /* 0x000fe80003800200 */
[----:B------:R-:W-:Y:S05]  /*1980*/  @P5 BRA `(.L_x_22) ;  /* 0x0000000000045947 */ /* 0x000fea0003800000 */
[----:B------:R-:W-:Y:S05]  /*1990*/  BPT.TRAP 0x1 ;  /* 0x000000040000795c */ /* 0x000fea0000300000 */
.L_x_22:
[----:B------:R-:W-:Y:S05]  /*19a0*/  BSYNC.RECONVERGENT B0 ;  /* 0x0000000000007941 */ /* 0x000fea0003800200 */
.L_x_21:
[----:B------:R-:W-:Y:S02]  /*19b0*/  UIADD3 UR32, UPT, UPT, UR18, 0x1, URZ ;  /* 0x0000000112207890 */ /* 0x000fe4000fffe0ff */
[----:B------:R-:W-:Y:S02]  /*19c0*/  UIMAD UR7, UR28, UR14, UR4 ;  /* 0x0000000e1c0772a4 */ /* 0x000fe4000f8e0204 */
[----:B------:R-:W-:Y:S02]  /*19d0*/  UISETP.NE.AND UP0, UPT, UR32, 0x10, UPT ;  /* 0x000000102000788c */ /* 0x000fe4000bf05270 */
[----:B------:R-:W-:Y:S02]  /*19e0*/  UIMAD UR6, UR29, UR15, UR5 ;  /* 0x0000000f1d0672a4 */ /* 0x000fe4000f8e0205 */
[----:B------:R-:W-:Y:S02]  /*19f0*/  USEL UR8, URZ, 0x1, UP0 ;  /* 0x00000001ff087887 */ /* 0x000fe40008000000 */
[----:B------:R-:W-:Y:S02]  /*1a00*/  USEL UR32, UR32, URZ, UP0 ;  /* 0x000000ff20207287 */ /* 0x000fe40008000000 */
[----:B------:R-:W-:Y:S02]  /*1a10*/  ULOP3.LUT UR33, UR33, UR8, URZ, 0x3c, !UPT ;  /* 0x0000000821217292 */ /* 0x000fe4000f8e3cff */
[----:B------:R-:W-:Y:S02]  /*1a20*/  ULEA UR8, UR32, UR22, 0x3 ;  /* 0x0000001620087291 */ /* 0x000fe4000f8e18ff */
[----:B------:R-:W-:Y:S02]  /*1a30*/  ULEA UR21, UR18, UR22, 0xc ;  /* 0x0000001612157291 */ /* 0x000fe4000f8e60ff */
[----:B------:R-:W-:Y:S01]  /*1a40*/  UIADD3 UR44, UP1, UPT, UR36, 0x80, URZ ;  /* 0x00000080242c7890 */ /* 0x000fe2000ff3e0ff */
[----:B-1----:R-:W-:Y:S01]  /*1a50*/  MOV R2, UR33 ;  /* 0x0000002100027c02 */ /* 0x002fe20008000f00 */
[----:B------:R-:W-:Y:S02]  /*1a60*/  UPRMT UR42, UR7, 0x40, UR6 ;  /* 0x00000040072a7896 */ /* 0x000fe40008000006 */
[----:B------:R-:W-:Y:S01]  /*1a70*/  UIADD3 UR24, UPT, UPT, UR21, 0x26400, URZ ;  /* 0x0002640015187890 */ /* 0x000fe2000fffe0ff */
[----:B------:R-:W-:Y:S01]  /*1a80*/  SHF.L.U32 R2, R2, 0x1f, RZ ;  /* 0x0000001f02027819 */ /* 0x000fe200000006ff */
[----:B------:R-:W-:Y:S02]  /*1a90*/  USHF.L.U32 UR10, UR30, 0x5, URZ ;  /* 0x000000051e0a7899 */ /* 0x000fe400080006ff */
[----:B------:R-:W-:Y:S01]  /*1aa0*/  UIADD3.X UR45, UPT, UPT, URZ, UR37, URZ, UP1, !UPT ;  /* 0x00000025ff2d7290 */ /* 0x000fe20008ffe4ff */
[----:B------:R3:W4:Y:S01]  /*1ab0*/  SYNCS.PHASECHK.TRANS64.TRYWAIT P3, [UR8+0x80], R2 ;  /* 0x00008002ff0075a7 */ /* 0x0007220008061108 */
[----:B------:R-:W-:Y:S02]  /*1ac0*/  ULEA UR8, UR18, UR22, 0xd ;  /* 0x0000001612087291 */ /* 0x000fe4000f8e68ff */
[----:B------:R-:W-:Y:S02]  /*1ad0*/  UPRMT UR21, UR42, 0x5410, URZ ;  /* 0x000054102a157896 */ /* 0x000fe400080000ff */
[----:B------:R-:W-:Y:S02]  /*1ae0*/  UIADD3 UR8, UPT, UPT, UR8, 0x6400, URZ ;  /* 0x0000640008087890 */ /* 0x000fe4000fffe0ff */
[----:B------:R-:W-:Y:S02]  /*1af0*/  UIADD3 UR40, UP0, UPT, UR36, 0x180, URZ ;  /* 0x0000018024287890 */ /* 0x000fe4000ff1e0ff */
[----:B------:R-:W-:Y:S02]  /*1b00*/  UIADD3 UR19, UPT, UPT, UR28, 0x1, URZ ;  /* 0x000000011c137890 */ /* 0x000fe4000fffe0ff */
[----:B------:R-:W-:Y:S02]  /*1b10*/  UIADD3.X UR41, UPT, UPT, URZ, UR37, URZ, UP0, !UPT ;  /* 0x00000025ff297290 */ /* 0x000fe400087fe4ff */
[----:B------:R-:W-:Y:S01]  /*1b20*/  UISETP.NE.AND UP2, UPT, UR19, UR17, UPT ;  /* 0x000000111300728c */ /* 0x000fe2000bf45270 */
[----:B------:R-:W-:Y:S01]  /*1b30*/  UTMALDG.4D.IM2COL [UR8], [UR44], UR21 ;  /* 0x000000082c0073b4 */ /* 0x000fe20008058015 */
[----:B------:R-:W-:Y:S02]  /*1b40*/  UIADD3 UR18, UPT, UPT, UR29, 0x1, URZ ;  /* 0x000000011d127890 */ /* 0x000fe4000fffe0ff */
[----:B------:R-:W-:Y:S02]  /*1b50*/  UIADD3 UR20, UPT, UPT, UR20, 0x1, URZ ;  /* 0x0000000114147890 */ /* 0x000fe4000fffe0ff */
[----:B------:R-:W-:Y:S01]  /*1b60*/  UIADD3 UR42, UPT, UPT, UR30, 0x1, URZ ;  /* 0x000000011e2a7890 */ /* 0x000fe2000fffe0ff */
[----:B------:R-:W-:Y:S01]  /*1b70*/  UMOV UR38, 0x0 ;  /* 0x0000000000267882 */ /* 0x000fe20000000000 */
[----:B------:R-:W-:Y:S01]  /*1b80*/  UMOV UR39, 0x10000000 ;  /* 0x1000000000277882 */ /* 0x000fe20000000000 */
[----:B------:R-:W-:Y:S02]  /*1b90*/  UMOV UR25, UR9 ;  /* 0x0000000900197c82 */ /* 0x000fe40008000000 */
[----:B------:R-:W-:Y:S01]  /*1ba0*/  @UP2 UIADD3 UR18, UPT, UPT, UR29, URZ, URZ ;  /* 0x000000ff1d122290 */ /* 0x000fe2000fffe0ff */
[----:B------:R-:W-:Y:S03]  /*1bb0*/  UMOV UR27, UR10 ;  /* 0x0000000a001b7c82 */ /* 0x000fe60008000000 */
[----:B------:R-:W-:Y:S01]  /*1bc0*/  UISETP.NE.AND UP0, UPT, UR18, UR16, UPT ;  /* 0x000000101200728c */ /* 0x000fe2000bf05270 */
[----:B------:R1:W-:Y:S10]  /*1bd0*/  UTMALDG.4D [UR24], [UR40], desc[UR38] ;  /* 0x00002618280075b4 */ /* 0x0003f40008019000 */
[----:B------:R-:W-:Y:S07]  /*1be0*/  @UP0 UIADD3 UR42, UPT, UPT, UR30, URZ, URZ ;  /* 0x000000ff1e2a0290 */ /* 0x000fee000fffe0ff */
[----:B------:R-:W-:Y:S01]  /*1bf0*/  UMOV UR30, UR42 ;  /* 0x0000002a001e7c82 */ /* 0x000fe20008000000 */
[----:B-1----:R-:W-:Y:S02]  /*1c00*/  USEL UR29, UR18, URZ, UP0 ;  /* 0x000000ff121d7287 */ /* 0x002fe40008000000 */
[----:B------:R-:W-:Y:S02]  /*1c10*/  UISETP.NE.AND UP0, UPT, UR20, UR31, UPT ;  /* 0x0000001f1400728c */ /* 0x000fe4000bf05270 */
[----:B------:R-:W-:Y:S01]  /*1c20*/  USEL UR28, UR19, URZ, UP2 ;  /* 0x000000ff131c7287 */ /* 0x000fe20009000000 */
[----:B------:R-:W-:Y:S06]  /*1c30*/  UMOV UR18, UR32 ;  /* 0x0000002000127c82 */ /* 0x000fec0008000000 */
[----:B---3--:R-:W-:Y:S05]  /*1c40*/  BRA.U UP0, `(.L_x_23) ;  /* 0xfffffffd00287547 */ /* 0x008fea000b83ffff */
.L_x_18:
[----:B------:R-:W-:Y:S01]  /*1c50*/  ULEA UR4, UR32, UR22, 0x3 ;  /* 0x0000001620047291 */ /* 0x000fe2000f8e18ff */
[----:B-1----:R-:W-:Y:S01]  /*1c60*/  MOV R2, UR33 ;  /* 0x0000002100027c02 */ /* 0x002fe20008000f00 */
[----:B------:R-:W-:Y:S01]  /*1c70*/  @!P1 SYNCS.ARRIVE.TRANS64.A1T0 RZ, [UR22+0x138], RZ ;  /* 0x000138ffffff99a7 */ /* 0x000fe20008100016 */
[----:B------:R-:W-:Y:S02]  /*1c80*/  UISETP.GE.AND UP0, UPT, UR34, 0x1, UPT ;  /* 0x000000012200788c */ /* 0x000fe4000bf06270 */
[----:B------:R-:W-:-:S04]  /*1c90*/  SHF.L.U32 R2, R2, 0x1f, RZ ;  /* 0x0000001f02027819 */ /* 0x000fc800000006ff */
[----:B------:R1:W3:Y:S03]  /*1ca0*/  SYNCS.PHASECHK.TRANS64.TRYWAIT P2, [UR4+0x80], R2 ;  /* 0x00008002ff0075a7 */ /* 0x0002e60008041104 */
[----:B------:R-:W-:Y:S05]  /*1cb0*/  BRA.U !UP0, `(.L_x_24) ;  /* 0x0000000508747547 */ /* 0x000fea000b800000 */
[----:B------:R-:W4:Y:S01]  /*1cc0*/  LDC.64 R8, c[0x0][0x480] ;  /* 0x00012000ff087b82 */ /* 0x000f220000000a00 */
[----:B------:R-:W3:Y:S01]  /*1cd0*/  LDCU UR25, c[0x0][0x390] ;  /* 0x00007200ff1977ac */ /* 0x000ee20008000800 */
[----:B------:R-:W3:Y:S06]  /*1ce0*/  LDCU UR27, c[0x0][0x38c] ;  /* 0x00007180ff1b77ac */ /* 0x000eec0008000800 */
[----:B------:R-:W4:Y:S01]  /*1cf0*/  LDC.64 R6, c[0x0][0x488] ;  /* 0x00012200ff067b82 */ /* 0x000f220000000a00 */
[----:B------:R-:W3:Y:S01]  /*1d00*/  LDCU.64 UR14, c[0x0][0x4b8] ;  /* 0x00009700ff0e77ac */ /* 0x000ee20008000a00 */
[----:B------:R-:W-:Y:S01]  /*1d10*/  UIADD3 UR31, UPT, UPT, UR34, UR31, URZ ;  /* 0x0000001f221f7290 */ /* 0x000fe2000fffe0ff */
[----:B------:R-:W-:-:S05]  /*1d20*/  UMOV UR40, UR34 ;  /* 0x0000002200287c82 */ /* 0x000fca0008000000 */
[----:B-12---:R-:W1:Y:S01]  /*1d30*/  LDC.64 R2, c[0x0][0x490] ;  /* 0x00012400ff027b82 */ /* 0x006e620000000a00 */
[----:B------:R-:W-:Y:S01]  /*1d40*/  UMOV UR38, UR32 ;  /* 0x0000002000267c82 */ /* 0x000fe20008000000 */
[----:B----4-:R-:W-:Y:S01]  /*1d50*/  IMAD.HI.U32 R9, R18, R9, RZ ;  /* 0x0000000912097227 */ /* 0x010fe200078e00ff */
[----:B------:R-:W-:-:S05]  /*1d60*/  ISETP.NE.AND P1, PT, R8, 0x1, PT ;  /* 0x000000010800780c */ /* 0x000fca0003f25270 */
[----:B------:R-:W2:Y:S01]  /*1d70*/  LDC.64 R4, c[0x0][0x4b0] ;  /* 0x00012c00ff047b82 */ /* 0x000ea20000000a00 */
[----:B------:R-:W-:-:S04]  /*1d80*/  SHF.R.U32.HI R6, RZ, R6, R9 ;  /* 0x00000006ff067219 */ /* 0x000fc80000011609 */
        /* <DEDUP_REMOVED lines=10> */
[----:B--2---:R-:W-:Y:S02]  /*1e30*/  R2UR UR8, R4 ;  /* 0x00000000040872ca */ /* 0x004fe400000e0000 */
[----:B------:R-:W-:Y:S02]  /*1e40*/  R2UR UR9, R9 ;  /* 0x00000000090972ca */ /* 0x000fe400000e0000 */
[----:B------:R-:W-:-:S06]  /*1e50*/  R2UR UR6, R5 ;  /* 0x00000000050672ca */ /* 0x000fcc00000e0000 */
[----:B------:R-:W-:Y:S01]  /*1e60*/  USEL UR21, UR4, UR21, !UP0 ;  /* 0x0000001504157287 */ /* 0x000fe2000c000000 */
[----:B------:R-:W2:Y:S05]  /*1e70*/  LDCU.64 UR4, c[0x0][0x4d8] ;  /* 0x00009b00ff0477ac */ /* 0x000eaa0008000a00 */
[----:B------:R-:W-:-:S04]  /*1e80*/  IMAD R14, RZ, RZ, -UR21 ;  /* 0x80000015ff0e7e24 */ /* 0x000fc8000f8e02ff */
[----:B------:R-:W-:Y:S01]  /*1e90*/  IMAD R14, R7, R14, R6 ;  /* 0x0000000e070e7224 */ /* 0x000fe200078e0206 */
[----:B-1----:R-:W-:-:S04]  /*1ea0*/  R2UR UR19, R2 ;  /* 0x00000000021372ca */ /* 0x002fc800000e0000 */
[----:B------:R-:W-:Y:S02]  /*1eb0*/  R2UR UR7, R14 ;  /* 0x000000000e0772ca */ /* 0x000fe400000e0000 */
[----:B------:R-:W-:-:S07]  /*1ec0*/  R2UR UR20, R3 ;  /* 0x00000000031472ca */ /* 0x000fce00000e0000 */
[----:B------:R-:W-:-:S06]  /*1ed0*/  UIMAD UR19, UR9, UR8, UR19 ;  /* 0x00000008091372a4 */ /* 0x000fcc000f8e0213 */
[----:B--23--:R-:W-:-:S12]  /*1ee0*/  UIMAD UR20, UR7, UR6, UR20 ;  /* 0x00000006071472a4 */ /* 0x00cfd8000f8e0214 */
.L_x_29:
[----:B--2---:R-:W-:Y:S01]  /*1ef0*/  @!P0 MOV R3, 0x3000 ;  /* 0x0000300000038802 */ /* 0x004fe20000000f00 */
[----:B------:R-:W-:Y:S01]  /*1f00*/  ULEA UR17, UR38, UR22, 0x3 ;  /* 0x0000001626117291 */ /* 0x000fe2000f8e18ff */
[----:B---3--:R-:W-:Y:S11]  /*1f10*/  @P2 BRA `(.L_x_25) ;  /* 0x0000000000102947 */ /* 0x008ff60003800000 */
[----:B------:R-:W-:Y:S04]  /*1f20*/  MOV R4, UR33 ;  /* 0x0000002100047c02 */ /* 0x000fe80008000f00 */
[----:B------:R-:W-:Y:S04]  /*1f30*/  SHF.L.U32 R4, R4, 0x1f, RZ ;  /* 0x0000001f04047819 */ /* 0x000fe800000006ff */
[----:B------:R-:W1:Y:S02]  /*1f40*/  SYNCS.PHASECHK.TRANS64.TRYWAIT P1, [UR17+0x80], R4 ;  /* 0x00008004ff0075a7 */ /* 0x000e640008021111 */
[----:B-1----:R-:W-:Y:S05]  /*1f50*/  @!P1 BRA `(.L_x_26) ;  /* 0x0000006000009947 */ /* 0x002fea0003800000 */
.L_x_25:
[----:B------:R2:W-:Y:S01]  /*1f60*/  @!P0 SYNCS.ARRIVE.TRANS64 RZ, [UR17], R3 ;  /* 0x00000003ffff89a7 */ /* 0x0005e20008000011 */
[----:B------:R-:W-:Y:S04]  /*1f70*/  BSSY.RECONVERGENT B0, `(.L_x_27) ;  /* 0x0000003000007945 */ /* 0x000fe80003800200 */
[----:B------:R-:W-:Y:S05]  /*1f80*/  @P5 BRA `(.L_x_28) ;  /* 0x0000000000045947 */ /* 0x000fea0003800000 */
[----:B------:R-:W-:Y:S05]  /*1f90*/  BPT.TRAP 0x1 ;  /* 0x000000040000795c */ /* 0x000fea0000300000 */
.L_x_28:
[----:B------:R-:W-:Y:S05]  /*1fa0*/  BSYNC.RECONVERGENT B0 ;  /* 0x0000000000007941 */ /* 0x000fea0003800200 */
.L_x_27:
        /* <DEDUP_REMOVED lines=8> */
[----:B------:R-:W-:Y:S02]  /*2030*/  UIADD3 UR39, UPT, UPT, UR28, 0x1, URZ ;  /* 0x000000011c277890 */ /* 0x000fe4000fffe0ff */
[----:B------:R-:W-:Y:S01]  /*2040*/  UIADD3 UR46, UP1, UPT, UR36, 0x80, URZ ;  /* 0x00000080242e7890 */ /* 0x000fe2000ff3e0ff */
[----:B-1----:R-:W-:Y:S01]  /*2050*/  MOV R2, UR33 ;  /* 0x0000002100027c02 */ /* 0x002fe20008000f00 */
[----:B------:R-:W-:Y:S02]  /*2060*/  ULEA UR16, UR38, UR22, 0xd ;  /* 0x0000001626107291 */ /* 0x000fe4000f8e68ff */
[----:B------:R-:W-:Y:S01]  /*2070*/  UPRMT UR41, UR6, 0x40, UR7 ;  /* 0x0000004006297896 */ /* 0x000fe20008000007 */
[----:B------:R-:W-:Y:S01]  /*2080*/  SHF.L.U32 R2, R2, 0x1f, RZ ;  /* 0x0000001f02027819 */ /* 0x000fe200000006ff */
[----:B------:R-:W-:Y:S02]  /*2090*/  UISETP.NE.AND UP2, UPT, UR39, UR27, UPT ;  /* 0x0000001b2700728c */ /* 0x000fe4000bf45270 */
[----:B------:R-:W-:Y:S01]  /*20a0*/  USHF.L.U32 UR18, UR30, 0x5, URZ ;  /* 0x000000051e127899 */ /* 0x000fe200080006ff */
[----:B------:R1:W3:Y:S01]  /*20b0*/  SYNCS.PHASECHK.TRANS64.TRYWAIT P2, [UR8+0x80], R2 ;  /* 0x00008002ff0075a7 */ /* 0x0002e20008041108 */
[----:B------:R-:W-:Y:S02]  /*20c0*/  UIADD3.X UR47, UPT, UPT, URZ, UR37, URZ, UP1, !UPT ;  /* 0x00000025ff2f7290 */ /* 0x000fe40008ffe4ff */
[----:B------:R-:W-:Y:S02]  /*20d0*/  UIADD3 UR16, UPT, UPT, UR16, 0x6400, URZ ;  /* 0x0000640010107890 */ /* 0x000fe4000fffe0ff */
[----:B------:R-:W-:Y:S02]  /*20e0*/  UPRMT UR48, UR41, 0x5410, URZ ;  /* 0x0000541029307896 */ /* 0x000fe400080000ff */
[----:B------:R-:W-:Y:S02]  /*20f0*/  UIADD3 UR44, UP0, UPT, UR36, 0x180, URZ ;  /* 0x00000180242c7890 */ /* 0x000fe4000ff1e0ff */
[----:B------:R-:W-:Y:S02]  /*2100*/  ULEA UR8, UR38, UR22, 0xc ;  /* 0x0000001626087291 */ /* 0x000fe4000f8e60ff */
[----:B------:R-:W-:Y:S02]  /*2110*/  UIADD3.X UR45, UPT, UPT, URZ, UR37, URZ, UP0, !UPT ;  /* 0x00000025ff2d7290 */ /* 0x000fe400087fe4ff */
[----:B------:R-:W-:Y:S01]  /*2120*/  UIADD3 UR8, UPT, UPT, UR8, 0x26400, URZ ;  /* 0x0002640008087890 */ /* 0x000fe2000fffe0ff */
[----:B------:R1:W-:Y:S01]  /*2130*/  UTMALDG.4D.IM2COL [UR16], [UR46], UR48 ;  /* 0x000000102e0073b4 */ /* 0x0003e20008058030 */
[----:B------:R-:W-:Y:S02]  /*2140*/  UIADD3 UR38, UPT, UPT, UR29, 0x1, URZ ;  /* 0x000000011d267890 */ /* 0x000fe4000fffe0ff */
[----:B------:R-:W-:Y:S02]  /*2150*/  @UP2 UIADD3 UR38, UPT, UPT, UR29, URZ, URZ ;  /* 0x000000ff1d262290 */ /* 0x000fe4000fffe0ff */
[----:B------:R-:W-:Y:S02]  /*2160*/  UIADD3 UR41, UPT, UPT, UR30, 0x1, URZ ;  /* 0x000000011e297890 */ /* 0x000fe4000fffe0ff */
[----:B------:R-:W-:Y:S02]  /*2170*/  UISETP.NE.AND UP0, UPT, UR38, UR25, UPT ;  /* 0x000000192600728c */ /* 0x000fe4000bf05270 */
[----:B------:R-:W-:Y:S01]  /*2180*/  UIADD3 UR49, UPT, UPT, UR40, -0x1, URZ ;  /* 0xffffffff28317890 */ /* 0x000fe2000fffe0ff */
[----:B------:R-:W-:Y:S01]  /*2190*/  UMOV UR42, 0x0 ;  /* 0x00000000002a7882 */ /* 0x000fe20000000000 */
[----:B------:R-:W-:Y:S01]  /*21a0*/  UMOV UR43, 0x10000000 ;  /* 0x10000000002b7882 */ /* 0x000fe20000000000 */
[----:B------:R-:W-:Y:S01]  /*21b0*/  UMOV UR10, UR26 ;  /* 0x0000001a000a7c82 */ /* 0x000fe20008000000 */
[----:B------:R-:W-:Y:S01]  /*21c0*/  UMOV UR12, UR28 ;  /* 0x0000001c000c7c82 */ /* 0x000fe20008000000 */
[----:B------:R-:W-:Y:S01]  /*21d0*/  USEL UR28, UR39, URZ, UP2 ;  /* 0x000000ff271c7287 */ /* 0x000fe20009000000 */
[----:B------:R-:W-:Y:S03]  /*21e0*/  UMOV UR13, UR29 ;  /* 0x0000001d000d7c82 */ /* 0x000fe60008000000 */
[----:B------:R-:W-:Y:S02]  /*21f0*/  @UP0 UIADD3 UR41, UPT, UPT, UR30, URZ, URZ ;  /* 0x000000ff1e290290 */ /* 0x000fe4000fffe0ff */
[----:B------:R-:W-:Y:S01]  /*2200*/  USEL UR29, UR38, URZ, UP0 ;  /* 0x000000ff261d7287 */ /* 0x000fe20008000000 */
[----:B------:R-:W-:Y:S01]  /*2210*/  UMOV UR9, UR17 ;  /* 0x0000001100097c82 */ /* 0x000fe20008000000 */
[----:B------:R-:W-:Y:S01]  /*2220*/  UMOV UR11, UR18 ;  /* 0x00000012000b7c82 */ /* 0x000fe20008000000 */
[----:B------:R-:W-:Y:S01]  /*2230*/  UISETP.GT.U32.AND UP0, UPT, UR40, 0x1, UPT ;  /* 0x000000012800788c */ /* 0x000fe2000bf04070 */
[----:B------:R1:W-:Y:S01]  /*2240*/  UTMALDG.4D [UR8], [UR44], desc[UR42] ;  /* 0x00002a082c0075b4 */ /* 0x0003e20008019000 */
[----:B------:R-:W-:Y:S01]  /*2250*/  UMOV UR38, UR32 ;  /* 0x0000002000267c82 */ /* 0x000fe20008000000 */
[----:B------:R-:W-:Y:S01]  /*2260*/  UMOV UR40, UR49 ;  /* 0x0000003100287c82 */ /* 0x000fe20008000000 */
[----:B------:R-:W-:Y:S05]  /*2270*/  UMOV UR30, UR41 ;  /* 0x00000029001e7c82 */ /* 0x000fea0008000000 */
[----:B-1----:R-:W-:Y:S05]  /*2280*/  BRA.U UP0, `(.L_x_29) ;  /* 0xfffffffd00187547 */ /* 0x002fea000b83ffff */
.L_x_24:
[----:B--2---:R-:W-:Y:S01]  /*2290*/  SHF.L.U32 R3, R13, 0x1f, RZ ;  /* 0x0000001f0d037819 */ /* 0x004fe200000006ff */
[----:B------:R-:W-:-:S03]  /*22a0*/  NOP ;  /* 0x0000000000007918 */ /* 0x000fc60000000000 */
[----:B------:R-:W2:Y:S02]  /*22b0*/  SYNCS.PHASECHK.TRANS64.TRYWAIT P1, [UR22+0x140], R3 ;  /* 0x00014003ff0075a7 */ /* 0x000ea40008021116 */
[----:B--2---:R-:W-:Y:S05]  /*22c0*/  @!P1 BRA `(.L_x_30) ;  /* 0x0000005c003c9947 */ /* 0x004fea0003800000 */
.L_x_123:
[----:B------:R-:W2:Y:S01]  /*22d0*/  LDS.128 R4, [UR22+0x180] ;  /* 0x00018016ff047984 */ /* 0x000ea20008000c00 */
[----:B------:R-:W-:Y:S01]  /*22e0*/  UIADD3 UR4, UPT, UPT, UR22, 0x148, URZ ;  /* 0x0000014816047890 */ /* 0x000fe2000fffe0ff */
[----:B------:R-:W-:Y:S01]  /*22f0*/  ISETP.GE.AND P1, PT, R40, 0x1, PT ;  /* 0x000000012800780c */ /* 0x000fe20003f26270 */
[----:B------:R-:W-:Y:S01]  /*2300*/  @!PT LDS RZ, [RZ] ;  /* 0x00000000fffff984 */ /* 0x000fe20000000800 */
[----:B------:R-:W-:Y:S01]  /*2310*/  @!PT LDS RZ, [RZ] ;  /* 0x00000000fffff984 */ /* 0x000fe20000000800 */
[----:B------:R-:W-:Y:S01]  /*2320*/  @!PT LDS RZ, [RZ] ;  /* 0x00000000fffff984 */ /* 0x000fe20000000800 */
[----:B------:R-:W-:Y:S01]  /*2330*/  @!PT LDS RZ, [RZ] ;  /* 0x00000000fffff984 */ /* 0x000fe20000000800 */
[----:B------:R1:W-:Y:S06]  /*2340*/  MEMBAR.ALL.CTA ;  /* 0x0000000000007992 */ /* 0x0003ec0000008000 */
[----:B-1----:R-:W1:Y:S01]  /*2350*/  FENCE.VIEW.ASYNC.S ;  /* 0x00000000000073c6 */ /* 0x002e620000000000 */
[----:B------:R-:W-:-:S09]  /*2360*/  UPRMT UR4, URZ, 0x654, UR4 ;  /* 0x00000654ff047896 */ /* 0x000fd20008000004 */
[----:B-1----:R-:W-:Y:S01]  /*2370*/  SYNCS.ARRIVE.TRANS64.RED.A1T0 RZ, [UR4], RZ ;  /* 0x000000ffffff79a7 */ /* 0x002fe20008100404 */
[----:B--2---:R-:W-:-:S13]  /*2380*/  LOP3.LUT P4, RZ, R6, 0x1, RZ, 0xc0, !PT ;  /* 0x0000000106ff7812 */ /* 0x004fda000788c0ff */
[----:B------:R-:W-:Y:S02]  /*2390*/  @P4 MOV R12, R4 ;  /* 0x00000004000c4202 */ /* 0x000fe40000000f00 */
[----:B------:R-:W-:Y:S01]  /*23a0*/  @P4 LOP3.LUT R11, R5, 0xffff, RZ, 0xc0, !PT ;  /* 0x0000ffff050b4812 */ /* 0x000fe200078ec0ff */
[----:B------:R-:W-:Y:S06]  /*23b0*/  @!P1 BRA `(.L_x_31) ;  /* 0x0000000000b89947 */ /* 0x000fec0003800000 */
[----:B------:R-:W1:Y:S01]  /*23c0*/  LDC.64 R4, c[0x0][0xb18] ;  /* 0x0002c600ff047b82 */ /* 0x000e620000000a00 */
[----:B----4-:R-:W-:-:S07]  /*23d0*/  ISETP.NE.AND P3, PT, R40, 0x1, PT ;  /* 0x000000012800780c */ /* 0x010fce0003f65270 */
[----:B------:R-:W2:Y:S08]  /*23e0*/  LDC.64 R6, c[0x0][0xb10] ;  /* 0x0002c400ff067b82 */ /* 0x000eb00000000a00 */
[----:B------:R-:W4:Y:S08]  /*23f0*/  LDC R8, c[0x0][0xb20] ;  /* 0x0002c800ff087b82 */ /* 0x000f300000000800 */
[----:B------:R-:W3:Y:S01]  /*2400*/  LDC R9, c[0x0][0xb0c] ;  /* 0x0002c300ff097b82 */ /* 0x000ee20000000800 */
[----:B-1----:R-:W-:Y:S01]  /*2410*/  IMAD.HI.U32 R15, R0, R5, RZ ;  /* 0x00000005000f7227 */ /* 0x002fe200078e00ff */
[----:B------:R-:W-:-:S03]  /*2420*/  ISETP.NE.AND P1, PT, R4, 0x1, PT ;  /* 0x000000010400780c */ /* 0x000fc60003f25270 */
[----:B------:R-:W-:-:S03]  /*2430*/  IMAD.HI.U32 R5, R11, R5, RZ ;  /* 0x000000050b057227 */ /* 0x000fc600078e00ff */
[----:B------:R-:W1:Y:S01]  /*2440*/  LDC.64 R2, c[0x0][0xb28] ;  /* 0x0002ca00ff027b82 */ /* 0x000e620000000a00 */
[----:B--2---:R-:W-:-:S04]  /*2450*/  IMAD.HI.U32 R16, R10, R6, RZ ;  /* 0x000000060a107227 */ /* 0x004fc800078e00ff */
[----:B------:R-:W-:Y:S01]  /*2460*/  IMAD.HI.U32 R17, R12, R6, RZ ;  /* 0x000000060c117227 */ /* 0x000fe200078e00ff */
[----:B------:R-:W-:Y:S02]  /*2470*/  SHF.R.U32.HI R16, RZ, R7, R16 ;  /* 0x00000007ff107219 */ /* 0x000fe40000011610 */
[-C--:B----4-:R-:W-:Y:S02]  /*2480*/  SHF.R.U32.HI R15, RZ, R8.reuse, R15 ;  /* 0x00000008ff0f7219 */ /* 0x090fe4000001160f */
[----:B------:R-:W-:Y:S02]  /*2490*/  SHF.R.U32.HI R5, RZ, R8, R5 ;  /* 0x00000008ff057219 */ /* 0x000fe40000011605 */
[----:B------:R-:W-:Y:S02]  /*24a0*/  SEL R15, R0, R15, !P1 ;  /* 0x0000000f000f7207 */ /* 0x000fe40004800000 */
[----:B------:R-:W-:Y:S02]  /*24b0*/  SHF.R.U32.HI R17, RZ, R7, R17 ;  /* 0x00000007ff117219 */ /* 0x000fe40000011611 */
[----:B---3--:R-:W-:-:S02]  /*24c0*/  ISETP.NE.AND P2, PT, R9, 0x1, PT ;  /* 0x000000010900780c */ /* 0x008fc40003f45270 */
[----:B------:R-:W-:Y:S02]  /*24d0*/  SEL R5, R11, R5, !P1 ;  /* 0x000000050b057207 */ /* 0x000fe40004800000 */
[----:B------:R-:W-:Y:S02]  /*24e0*/  SEL R16, R10, R16, !P2 ;  /* 0x000000100a107207 */ /* 0x000fe40005000000 */
[----:B------:R-:W-:Y:S01]  /*24f0*/  SEL R17, R12, R17, !P2 ;  /* 0x000000110c117207 */ /* 0x000fe20005000000 */
[----:B-1----:R-:W-:-:S04]  /*2500*/  IMAD.HI.U32 R14, R15, R2, RZ ;  /* 0x000000020f0e7227 */ /* 0x002fc800078e00ff */
        /* <DEDUP_REMOVED lines=10> */
[----:B------:R-:W-:-:S04]  /*25b0*/  @!P1 IMAD.HI.U32 R7, R17, R2, RZ ;  /* 0x0000000211079227 */ /* 0x000fc800078e00ff */
[----:B------:R-:W-:Y:S01]  /*25c0*/  IMAD.MOV R2, RZ, RZ, -R6 ;  /* 0x000000ffff027224 */ /* 0x000fe200078e0a06 */
[----:B------:R-:W-:Y:S02]  /*25d0*/  @!P1 SHF.R.U32.HI R3, RZ, R3, R7 ;  /* 0x00000003ff039219 */ /* 0x000fe40000011607 */
[----:B------:R-:W-:Y:S01]  /*25e0*/  IADD3 R7, PT, PT, -R5, RZ, RZ ;  /* 0x000000ff05077210 */ /* 0x000fe20007ffe1ff */
[----:B------:R-:W-:Y:S01]  /*25f0*/  IMAD R2, R40, R2, R5 ;  /* 0x0000000228027224 */ /* 0x000fe200078e0205 */
        /* <DEDUP_REMOVED lines=10> */
.L_x_31:
[----:B------:R-:W1:Y:S02]  /*26a0*/  LDCU UR4, c[0x0][0xb30] ;  /* 0x00016600ff0477ac */ /* 0x000e640008000800 */
[----:B-1----:R-:W-:-:S09]  /*26b0*/  UISETP.NE.AND UP0, UPT, UR4, 0x1, UPT ;  /* 0x000000010400788c */ /* 0x002fd2000bf05270 */
[----:B------:R-:W-:Y:S05]  /*26c0*/  BRA.U UP0, `(.L_x_32) ;  /* 0x0000000100407547 */ /* 0x000fea000b800000 */
[----:B------:R-:W1:Y:S08]  /*26d0*/  LDC.64 R4, c[0x0][0xb10] ;  /* 0x0002c400ff047b82 */ /* 0x000e700000000a00 */
[----:B------:R-:W2:Y:S08]  /*26e0*/  LDC.64 R2, c[0x0][0xb18] ;  /* 0x0002c600ff027b82 */ /* 0x000eb00000000a00 */
[----:B------:R-:W3:Y:S08]  /*26f0*/  LDC R6, c[0x0][0xb20] ;  /* 0x0002c800ff067b82 */ /* 0x000ef00000000800 */
[----:B------:R-:W4:Y:S01]  /*2700*/  LDC R7, c[0x0][0xb0c] ;  /* 0x0002c300ff077b82 */ /* 0x000f220000000800 */
[----:B-1----:R-:W-:-:S05]  /*2710*/  IMAD.HI.U32 R4, R12, R4, RZ ;  /* 0x000000040c047227 */ /* 0x002fca00078e00ff */
[----:B------:R-:W-:Y:S01]  /*2720*/  SHF.R.U32.HI R4, RZ, R5, R4 ;  /* 0x00000005ff047219 */ /* 0x000fe20000011604 */
[----:B--2---:R-:W-:Y:S01]  /*2730*/  IMAD.HI.U32 R3, R11, R3, RZ ;  /* 0x000000030b037227 */ /* 0x004fe200078e00ff */
[----:B------:R-:W-:-:S04]  /*2740*/  ISETP.NE.AND P1, PT, R2, 0x1, PT ;  /* 0x000000010200780c */ /* 0x000fc80003f25270 */
[----:B---3--:R-:W-:-:S04]  /*2750*/  SHF.R.U32.HI R3, RZ, R6, R3 ;  /* 0x00000006ff037219 */ /* 0x008fc80000011603 */
[----:B------:R-:W-:Y:S02]  /*2760*/  SEL R3, R11, R3, !P1 ;  /* 0x000000030b037207 */ /* 0x000fe40004800000 */
[----:B----4-:R-:W-:-:S04]  /*2770*/  ISETP.NE.AND P2, PT, R7, 0x1, PT ;  /* 0x000000010700780c */ /* 0x010fc80003f45270 */
[----:B------:R-:W-:-:S05]  /*2780*/  SEL R4, R12, R4, !P2 ;  /* 0x000000040c047207 */ /* 0x000fca0005000000 */
[----:B------:R-:W-:Y:S02]  /*2790*/  IMAD.IADD R5, R3, 0x1, -R4 ;  /* 0x0000000103057824 */ /* 0x000fe400078e0a04 */
[----:B------:R-:W-:Y:S02]  /*27a0*/  IMAD.IADD R3, R4, 0x1, -R3 ;  /* 0x0000000104037824 */ /* 0x000fe400078e0a03 */
[----:B------:R-:W-:Y:S02]  /*27b0*/  IMAD R12, R5, R7, R12 ;  /* 0x00000007050c7224 */ /* 0x000fe400078e020c */
[----:B------:R-:W-:-:S07]  /*27c0*/  IMAD R11, R3, R2, R11 ;  /* 0x00000002030b7224 */ /* 0x000fce00078e020b */
.L_x_32:
[----:B------:R-:W-:Y:S01]  /*27d0*/  UMOV UR20, UR31 ;  /* 0x0000001f00147c82 */ /* 0x000fe20008000000 */
[----:B------:R-:W-:Y:S01]  /*27e0*/  PLOP3.LUT P1, PT, PT, PT, PT, 0x80, 0x8 ;  /* 0x000000000008781c */ /* 0x000fe20003f2f070 */
[----:B------:R-:W-:Y:S01]  /*27f0*/  IMAD.IADD R18, R12, 0x1, R91 ;  /* 0x000000010c127824 */ /* 0x000fe200078e025b */
[----:B------:R-:W-:Y:S01]  /*2800*/  LOP3.LUT R13, R13, 0x1, RZ, 0x3c, !PT ;  /* 0x000000010d0d7812 */ /* 0x000fe200078e3cff */
[----:B------:R-:W-:Y:S01]  /*2810*/  IMAD.IADD R14, R11, 0x1, R90 ;  /* 0x000000010b0e7824 */ /* 0x000fe200078e025a */
[----:B------:R-:W-:Y:S09]  /*2820*/  @P4 BRA `(.L_x_33) ;  /* 0xffffffec00604947 */ /* 0x000ff2000383ffff */
[----:B------:R-:W-:Y:S01]  /*2830*/  UIADD3 UR22, UPT, UPT, UR22, 0x80, URZ ;  /* 0x0000008016167890 */ /* 0x000fe2000fffe0ff */
[----:B------:R-:W-:-:S03]  /*2840*/  MOV R2, UR33 ;  /* 0x0000002100027c02 */ /* 0x000fc60008000f00 */
[----:B------:R-:W-:Y:S01]  /*2850*/  ULEA UR4, UR32, UR22, 0x3 ;  /* 0x0000001620047291 */ /* 0x000fe2000f8e18ff */
[----:B------:R-:W-:-:S08]  /*2860*/  SHF.L.U32 R2, R2, 0x1f, RZ ;  /* 0x0000001f02027819 */ /* 0x000fd000000006ff */
[----:B------:R-:W1:Y:S02]  /*2870*/  SYNCS.PHASECHK.TRANS64.TRYWAIT P0, [UR4], R2 ;  /* 0x00000002ff0075a7 */ /* 0x000e640008001104 */
[----:B-1----:R-:W-:Y:S05]  /*2880*/  @!P0 BRA `(.L_x_34) ;  /* 0x0000005400e48947 */ /* 0x002fea0003800000 */
.L_x_125:
[----:B------:R-:W-:-:S04]  /*2890*/  UIADD3 UR6, UPT, UPT, UR32, 0x1, URZ ;  /* 0x0000000120067890 */ /* 0x000fc8000fffe0ff */
[----:B------:R-:W-:-:S04]  /*28a0*/  UISETP.NE.AND UP0, UPT, UR6, 0x10, UPT ;  /* 0x000000100600788c */ /* 0x000fc8000bf05270 */
[----:B------:R-:W-:Y:S02]  /*28b0*/  USEL UR5, URZ, 0x1, UP0 ;  /* 0x00000001ff057887 */ /* 0x000fe40008000000 */
[----:B------:R-:W-:Y:S02]  /*28c0*/  USEL UR6, UR6, URZ, UP0 ;  /* 0x000000ff06067287 */ /* 0x000fe40008000000 */
[----:B------:R-:W-:Y:S02]  /*28d0*/  ULOP3.LUT UR5, UR33, UR5, URZ, 0x3c, !UPT ;  /* 0x0000000521057292 */ /* 0x000fe4000f8e3cff */
[----:B------:R-:W-:-:S04]  /*28e0*/  ULEA UR4, UR6, UR22, 0x3 ;  /* 0x0000001606047291 */ /* 0x000fc8000f8e18ff */
[----:B-1----:R-:W-:-:S04]  /*28f0*/  MOV R2, UR5 ;  /* 0x0000000500027c02 */ /* 0x002fc80008000f00 */
[----:B------:R-:W-:-:S04]  /*2900*/  SHF.L.U32 R2, R2, 0x1f, RZ ;  /* 0x0000001f02027819 */ /* 0x000fc800000006ff */
[----:B------:R-:W1:Y:S02]  /*2910*/  SYNCS.PHASECHK.TRANS64.TRYWAIT P0, [UR4], R2 ;  /* 0x00000002ff0075a7 */ /* 0x000e640008001104 */
[----:B-1----:R-:W-:Y:S05]  /*2920*/  @!P0 BRA `(.L_x_35) ;  /* 0x0000005400d48947 */ /* 0x002fea0003800000 */
.L_x_127:
        /* <DEDUP_REMOVED lines=10> */
.L_x_129:
        /* <DEDUP_REMOVED lines=10> */
.L_x_131:
        /* <DEDUP_REMOVED lines=10> */
.L_x_133:
        /* <DEDUP_REMOVED lines=10> */
.L_x_135:
        /* <DEDUP_REMOVED lines=10> */
.L_x_137:
        /* <DEDUP_REMOVED lines=10> */
.L_x_139:
        /* <DEDUP_REMOVED lines=10> */
.L_x_141:
        /* <DEDUP_REMOVED lines=10> */
.L_x_143:
        /* <DEDUP_REMOVED lines=10> */
.L_x_145:
        /* <DEDUP_REMOVED lines=10> */
.L_x_147:
        /* <DEDUP_REMOVED lines=10> */
.L_x_149:
        /* <DEDUP_REMOVED lines=10> */
.L_x_151:
        /* <DEDUP_REMOVED lines=10> */
.L_x_153:
[----:B------:R-:W-:-:S04]  /*3150*/  UIADD3 UR6, UPT, UPT, UR6, 0x1, URZ ;  /* 0x0000000106067890 */ /* 0x000fc8000fffe0ff */
[----:B------:R-:W-:-:S04]  /*3160*/  UISETP.NE.AND UP0, UPT, UR6, 0x10, UPT ;  /* 0x000000100600788c */ /* 0x000fc8000bf05270 */
[----:B------:R-:W-:Y:S02]  /*3170*/  USEL UR4, URZ, 0x1, UP0 ;  /* 0x00000001ff047887 */ /* 0x000fe40008000000 */
[----:B------:R-:W-:Y:S02]  /*3180*/  USEL UR6, UR6, URZ, UP0 ;  /* 0x000000ff06067287 */ /* 0x000fe40008000000 */
[----:B------:R-:W-:Y:S02]  /*3190*/  ULOP3.LUT UR4, UR5, UR4, URZ, 0x3c, !UPT ;  /* 0x0000000405047292 */ /* 0x000fe4000f8e3cff */
[----:B------:R-:W-:-:S04]  /*31a0*/  ULEA UR6, UR6, UR22, 0x3 ;  /* 0x0000001606067291 */ /* 0x000fc8000f8e18ff */
[----:B-1----:R-:W-:Y:S02]  /*31b0*/  IMAD.U32 R2, RZ, RZ, UR4 ;  /* 0x00000004ff027e24 */ /* 0x002fe4000f8e00ff */
[----:B------:R-:W-:-:S03]  /*31c0*/  MOV R0, UR6 ;  /* 0x0000000600007c02 */ /* 0x000fc60008000f00 */
[----:B------:R-:W-:-:S07]  /*31d0*/  SHF.L.U32 R2, R2, 0x1f, RZ ;  /* 0x0000001f02027819 */ /* 0x000fce00000006ff */
.L_x_49:
[----:B-1----:R1:W2:Y:S02]  /*31e0*/  SYNCS.PHASECHK.TRANS64.TRYWAIT P0, [R0+URZ], R2 ;  /* 0x00000002000075a7 */ /* 0x0022a400080011ff */
[----:B--2---:R-:W-:Y:S05]  /*31f0*/  @!P0 NANOSLEEP.SYNCS 0x989680 ;  /* 0x009896800000895d */ /* 0x004fea0003900000 */
[----:B------:R-:W2:Y:S02]  /*3200*/  @!P0 SYNCS.PHASECHK.TRANS64 P0, [R0+URZ], R2 ;  /* 0x00000002000085a7 */ /* 0x000ea400080010ff */
[----:B--2---:R-:W-:Y:S05]  /*3210*/  @P0 EXIT ;  /* 0x000000000000094d */ /* 0x004fea0003800000 */
[----:B------:R-:W-:Y:S05]  /*3220*/  BRA `(.L_x_49) ;  /* 0xfffffffc00ec7947 */ /* 0x000fea000383ffff */
.L_x_17:
[----:B------:R-:W-:-:S04]  /*3230*/  UISETP.NE.AND UP0, UPT, UR45, URZ, UPT ;  /* 0x000000ff2d00728c */ /* 0x000fc8000bf05270 */
[----:B------:R-:W-:-:S09]  /*3240*/  UISETP.NE.OR UP0, UPT, UR6, 0x1, UP0 ;  /* 0x000000010600788c */ /* 0x000fd20008705670 */
[----:B------:R-:W-:Y:S05]  /*3250*/  BRA.U UP0, `(.L_x_50) ;  /* 0x0000000100b07547 */ /* 0x000fea000b800000 */
[----:B------:R-:W-:Y:S01]  /*3260*/  UMOV UR4, 0x400 ;  /* 0x0000040000047882 */ /* 0x000fe20000000000 */
[----:B------:R-:W-:Y:S01]  /*3270*/  HFMA2 R3, -RZ, RZ, 0, 5.9604644775390625e-08 ;  /* 0x00000001ff037431 */ /* 0x000fe200000001ff */
[----:B------:R-:W-:Y:S01]  /*3280*/  ULEA UR45, UR45, UR4, 0x18 ;  /* 0x000000042d2d7291 */ /* 0x000fe2000f8ec0ff */
[----:B------:R-:W-:Y:S01]  /*3290*/  ISETP.NE.AND P0, PT, R2, RZ, PT ;  /* 0x000000ff0200720c */ /* 0x000fe20003f05270 */
[----:B------:R-:W-:Y:S02]  /*32a0*/  IMAD.MOV.U32 R8, RZ, RZ, RZ ;  /* 0x000000ffff087224 */ /* 0x000fe400078e00ff */
[----:B------:R-:W-:Y:S02]  /*32b0*/  UIADD3 UR6, UPT, UPT, UR45, 0x148, URZ ;  /* 0x000001482d067890 */ /* 0x000fe4000fffe0ff */
[----:B------:R-:W-:Y:S02]  /*32c0*/  UIADD3 UR7, UPT, UPT, UR45, 0x140, URZ ;  /* 0x000001402d077890 */ /* 0x000fe4000fffe0ff */
[----:B------:R-:W-:-:S12]  /*32d0*/  UPRMT UR6, URZ, 0x654, UR6 ;  /* 0x00000654ff067896 */ /* 0x000fd80008000006 */
.L_x_53:
[----:B------:R-:W-:Y:S01]  /*32e0*/  SHF.L.U32 R6, R3, 0x1f, RZ ;  /* 0x0000001f03067819 */ /* 0x000fe200000006ff */
[----:B------:R-:W-:Y:S02]  /*32f0*/  IMAD.U32 R4, RZ, RZ, UR7 ;  /* 0x00000007ff047e24 */ /* 0x000fe4000f8e00ff */
[----:B------:R-:W-:Y:S01]  /*3300*/  @!P0 IMAD.MOV.U32 R5, RZ, RZ, 0x10 ;  /* 0x00000010ff058424 */ /* 0x000fe200078e00ff */
[----:B------:R-:W1:Y:S02]  /*3310*/  SYNCS.PHASECHK.TRANS64.TRYWAIT P1, [UR45+0x148], R6 ;  /* 0x00014806ff0075a7 */ /* 0x000e64000802112d */
[----:B------:R-:W-:-:S04]  /*3320*/  PRMT R4, R2, 0x654, R4 ;  /* 0x0000065402047816 */ /* 0x000fc80000000004 */
[----:B------:R-:W-:Y:S01]  /*3330*/  SEL R0, R4, R0, !P0 ;  /* 0x0000000004007207 */ /* 0x000fe20004000000 */
[----:B-1----:R-:W-:Y:S06]  /*3340*/  @!P1 BRA `(.L_x_51) ;  /* 0x00000050009c9947 */ /* 0x002fec0003800000 */
.L_x_155:
[----:B------:R-:W-:Y:S01]  /*3350*/  UIADD3 UR4, UPT, UPT, UR45, 0x180, URZ ;  /* 0x000001802d047890 */ /* 0x000fe2000fffe0ff */
[----:B------:R2:W-:Y:S01]  /*3360*/  @!P0 SYNCS.ARRIVE.TRANS64.RED RZ, [R0+URZ], R5 ;  /* 0x0000000500ff89a7 */ /* 0x0005e200080004ff */
[----:B------:R-:W-:Y:S01]  /*3370*/  UIADD3 UR5, UPT, UPT, UR45, 0x140, URZ ;  /* 0x000001402d057890 */ /* 0x000fe2000fffe0ff */
[----:B------:R-:W-:-:S08]  /*3380*/  LOP3.LUT R3, R3, 0x1, RZ, 0x3c, !PT ;  /* 0x0000000103037812 */ /* 0x000fd000078e3cff */
[----:B------:R-:W-:Y:S06]  /*3390*/  UGETNEXTWORKID.BROADCAST [UR4], [UR5] ;  /* 0x00000000040073ca */ /* 0x000fec0008000100 */
[----:B--2---:R-:W-:-:S04]  /*33a0*/  SHF.L.U32 R5, R8, 0x1f, RZ ;  /* 0x0000001f08057819 */ /* 0x004fc800000006ff */
[----:B------:R-:W2:Y:S02]  /*33b0*/  SYNCS.PHASECHK.TRANS64.TRYWAIT P1, [UR45+0x140], R5 ;  /* 0x00014005ff0075a7 */ /* 0x000ea4000802112d */
[----:B--2---:R-:W-:Y:S05]  /*33c0*/  @!P1 BRA `(.L_x_52) ;  /* 0x0000005000949947 */ /* 0x004fea0003800000 */
.L_x_157:
[----:B-1----:R-:W1:Y:S01]  /*33d0*/  LDS.128 R4, [UR45+0x180] ;  /* 0x0001802dff047984 */ /* 0x002e620008000c00 */
[----:B------:R-:W-:Y:S01]  /*33e0*/  LOP3.LUT R8, R8, 0x1, RZ, 0x3c, !PT ;  /* 0x0000000108087812 */ /* 0x000fe200078e3cff */
[----:B------:R-:W-:Y:S01]  /*33f0*/  @!PT LDS RZ, [RZ] ;  /* 0x00000000fffff984 */ /* 0x000fe20000000800 */
[----:B------:R-:W-:Y:S01]  /*3400*/  @!PT LDS RZ, [RZ] ;  /* 0x00000000fffff984 */ /* 0x000fe20000000800 */
[----:B------:R-:W-:Y:S01]  /*3410*/  @!PT LDS RZ, [RZ] ;  /* 0x00000000fffff984 */ /* 0x000fe20000000800 */
[----:B------:R-:W-:Y:S01]  /*3420*/  @!PT LDS RZ, [RZ] ;  /* 0x00000000fffff984 */ /* 0x000fe20000000800 */
[----:B------:R2:W-:Y:S06]  /*3430*/  MEMBAR.ALL.CTA ;  /* 0x0000000000007992 */ /* 0x0005ec0000008000 */
[----:B--2---:R-:W2:Y:S02]  /*3440*/  FENCE.VIEW.ASYNC.S ;  /* 0x00000000000073c6 */ /* 0x004ea40000000000 */
[----:B--2---:R-:W-:Y:S01]  /*3450*/  SYNCS.ARRIVE.TRANS64.RED.A1T0 RZ, [UR6], RZ ;  /* 0x000000ffffff79a7 */ /* 0x004fe20008100406 */
[----:B-1----:R-:W-:-:S13]  /*3460*/  LOP3.LUT P1, RZ, R6, 0x1, RZ, 0xc0, !PT ;  /* 0x0000000106ff7812 */ /* 0x002fda000782c0ff */
[----:B------:R-:W-:Y:S05]  /*3470*/  @P1 BRA `(.L_x_53) ;  /* 0xfffffffc00981947 */ /* 0x000fea000383ffff */
[----:B------:R-:W-:-:S04]  /*3480*/  SHF.L.U32 R0, R3, 0x1f, RZ ;  /* 0x0000001f03007819 */ /* 0x000fc800000006ff */
[----:B------:R-:W1:Y:S02]  /*3490*/  SYNCS.PHASECHK.TRANS64 P0, [UR45+0x148], R0 ;  /* 0x00014800ff0075a7 */ /* 0x000e64000800102d */
[----:B-1----:R-:W-:Y:S05]  /*34a0*/  @P0 EXIT ;  /* 0x000000000000094d */ /* 0x002fea0003800000 */
[----:B------:R-:W-:-:S07]  /*34b0*/  MOV R0, UR45 ;  /* 0x0000002d00007c02 */ /* 0x000fce0008000f00 */
.L_x_54:
[----:B-1----:R-:W-:-:S04]  /*34c0*/  SHF.L.U32 R2, R3, 0x1f, RZ ;  /* 0x0000001f03027819 */ /* 0x002fc800000006ff */
[----:B------:R1:W2:Y:S03]  /*34d0*/  SYNCS.PHASECHK.TRANS64.TRYWAIT P0, [R0+URZ+0x148], R2 ;  /* 0x00014802000075a7 */ /* 0x0002a600080011ff */
[----:B--2---:R-:W-:Y:S05]  /*34e0*/  @!P0 NANOSLEEP.SYNCS 0x989680 ;  /* 0x009896800000895d */ /* 0x004fea0003900000 */
[----:B------:R-:W2:Y:S02]  /*34f0*/  @!P0 SYNCS.PHASECHK.TRANS64 P0, [R0+URZ+0x148], R2 ;  /* 0x00014802000085a7 */ /* 0x000ea400080010ff */
[----:B--2---:R-:W-:Y:S05]  /*3500*/  @P0 EXIT ;  /* 0x000000000000094d */ /* 0x004fea0003800000 */
[----:B------:R-:W-:Y:S05]  /*3510*/  BRA `(.L_x_54) ;  /* 0xfffffffc00e87947 */ /* 0x000fea000383ffff */
.L_x_50:
[----:B------:R-:W-:-:S09]  /*3520*/  UISETP.NE.AND UP0, UPT, UR6, URZ, UPT ;  /* 0x000000ff0600728c */ /* 0x000fd2000bf05270 */
[----:B------:R-:W-:Y:S05]  /*3530*/  BRA.U UP0, `(.L_x_55) ;  /* 0x0000000d00387547 */ /* 0x000fea000b800000 */
[----:B------:R-:W-:Y:S01]  /*3540*/  UMOV UR4, 0x40 ;  /* 0x0000004000047882 */ /* 0x000fe20000000000 */
[----:B------:R-:W-:Y:S01]  /*3550*/  NOP ;  /* 0x0000000000007918 */ /* 0x000fe20000000000 */
[----:B------:R-:W-:Y:S01]  /*3560*/  ULEA UR4, UR45, UR4, 0x18 ;  /* 0x000000042d047291 */ /* 0x000fe2000f8ec0ff */
[----:B------:R-:W-:Y:S02]  /*3570*/  UMOV UR5, 0x400 ;  /* 0x0000040000057882 */ /* 0x000fe40000000000 */
[----:B------:R-:W-:-:S06]  /*3580*/  ULEA UR45, UR45, UR5, 0x18 ;  /* 0x000000052d2d7291 */ /* 0x000fcc000f8ec0ff */
[----:B------:R-:W1:Y:S02]  /*3590*/  LDS.U8 R0, [UR4+0x1c] ;  /* 0x00001c04ff007984 */ /* 0x000e640008000000 */
[----:B-1----:R-:W-:-:S13]  /*35a0*/  ISETP.NE.AND P0, PT, R0, RZ, PT ;  /* 0x000000ff0000720c */ /* 0x002fda0003f05270 */
[----:B------:R-:W-:Y:S05]  /*35b0*/  @P0 BRA `(.L_x_56) ;  /* 0x0000000000580947 */ /* 0x000fea0003800000 */
[----:B------:R-:W-:-:S13]  /*35c0*/  ELECT P0, URZ, PT ;  /* 0x0000000000ff782f */ /* 0x000fda0003800000 */
[----:B------:R-:W-:Y:S05]  /*35d0*/  @!P0 BRA `(.L_x_57) ;  /* 0x0000000000608947 */ /* 0x000fea0003800000 */
[----:B------:R-:W-:Y:S01]  /*35e0*/  UMOV UR5, 0x10 ;  /* 0x0000001000057882 */ /* 0x000fe20000000000 */
[----:B------:R-:W-:Y:S01]  /*35f0*/  HFMA2 R0, -RZ, RZ, 0, 5.9604644775390625e-08 ;  /* 0x00000001ff007431 */ /* 0x000fe200000001ff */
[----:B------:R-:W-:-:S03]  /*3600*/  MOV R2, 0xffff ;  /* 0x0000ffff00027802 */ /* 0x000fc60000000f00 */
[----:B------:R-:W-:Y:S04]  /*3610*/  DEPBAR.LE SB1, 0x36 ;  /* 0x00009d800000791a */ /* 0x000fe80000000000 */
[----:B------:R-:W1:Y:S02]  /*3620*/  UTCATOMSWS.FIND_AND_SET.ALIGN UP0, UR5, UR5 ;  /* 0x00000005000575e3 */ /* 0x000e640008000800 */
[----:B-1----:R-:W-:Y:S01]  /*3630*/  MOV R3, UR5 ;  /* 0x0000000500037c02 */ /* 0x002fe20008000f00 */
[----:B------:R-:W-:Y:S06]  /*3640*/  BRA.U UP0, `(.L_x_58) ;  /* 0x0000000100187547 */ /* 0x000fec000b800000 */
.L_x_59:
[----:B------:R-:W-:Y:S05]  /*3650*/  NANOSLEEP 0x64 ;  /* 0x000000640000795d */ /* 0x000fea0003800000 */
[----:B------:R-:W-:-:S05]  /*3660*/  UMOV UR5, 0x10 ;  /* 0x0000001000057882 */ /* 0x000fca0000000000 */
[----:B------:R-:W-:Y:S04]  /*3670*/  DEPBAR.LE SB1, 0x36 ;  /* 0x00009d800000791a */ /* 0x000fe80000000000 */
[----:B------:R-:W1:Y:S02]  /*3680*/  UTCATOMSWS.FIND_AND_SET.ALIGN UP0, UR5, UR5 ;  /* 0x00000005000575e3 */ /* 0x000e640008000800 */
[----:B-1----:R-:W-:Y:S01]  /*3690*/  MOV R3, UR5 ;  /* 0x0000000500037c02 */ /* 0x002fe20008000f00 */
[----:B------:R-:W-:Y:S05]  /*36a0*/  BRA.U !UP0, `(.L_x_59) ;  /* 0xfffffffd08e87547 */ /* 0x000fea000b83ffff */
.L_x_58:
[-C--:B------:R-:W-:Y:S02]  /*36b0*/  SHF.L.U32 R2, R2, R3.reuse, RZ ;  /* 0x0000000302027219 */ /* 0x080fe400000006ff */
[----:B------:R-:W-:Y:S01]  /*36c0*/  SHF.L.U32 R0, R0, R3, RZ ;  /* 0x0000000300007219 */ /* 0x000fe200000006ff */
[----:B------:R-:W-:Y:S02]  /*36d0*/  IMAD.SHL.U32 R3, R3, 0x20, RZ ;  /* 0x0000002003037824 */ /* 0x000fe400078e00ff */
[----:B------:R1:W-:Y:S04]  /*36e0*/  ATOMS.OR RZ, [UR4+0x14], R2 ;  /* 0x00001402ffff798c */ /* 0x0003e8000b000004 */
[----:B------:R1:W-:Y:S04]  /*36f0*/  ATOMS.OR RZ, [UR4+0x18], R0 ;  /* 0x00001800ffff798c */ /* 0x0003e8000b000004 */
[----:B------:R1:W-:Y:S01]  /*3700*/  STS [UR45+0x190], R3 ;  /* 0x00019003ff007988 */ /* 0x0003e2000800082d */
[----:B------:R-:W-:Y:S05]  /*3710*/  BRA `(.L_x_57) ;  /* 0x0000000000107947 */ /* 0x000fea0003800000 */
.L_x_56:
[----:B------:R-:W-:Y:S02]  /*3720*/  MOV R0, 0xffffffff ;  /* 0xffffffff00007802 */ /* 0x000fe40000000f00 */
[----:B------:R-:W-:-:S03]  /*3730*/  MOV R2, 0x3760 ;  /* 0x0000376000027802 */ /* 0x000fc60000000f00 */
[----:B------:R1:W-:Y:S04]  /*3740*/  STS [UR45+0x190], R0 ;  /* 0x00019000ff007988 */ /* 0x0003e8000800082d */
[----:B-1-3-5:R-:W-:Y:S05]  /*3750*/  CALL.REL.NOINC `($__internal_1_$__cuda_sm10x_tcgen05_guardrail_trap_phase_invalid_during_alloc) ;  /* 0x00000054002c7944 */ /* 0x02afea0003c00000 */
.L_x_57:
[----:B------:R-:W-:Y:S05]  /*3760*/  WARPSYNC.ALL ;  /* 0x0000000000007948 */ /* 0x000fea0003800000 */
[----:B------:R-:W2:Y:S01]  /*3770*/  S2UR UR6, SR_CgaCtaId ;  /* 0x00000000000679c3 */ /* 0x000ea20000008800 */
[----:B------:R-:W-:Y:S01]  /*3780*/  UMOV UR4, 0x400 ;  /* 0x0000040000047882 */ /* 0x000fe20000000000 */
[----:B------:R-:W-:-:S06]  /*3790*/  NOP ;  /* 0x0000000000007918 */ /* 0x000fcc0000000000 */
[----:B------:R-:W-:Y:S06]  /*37a0*/  BAR.ARV 0x6, 0xa0 ;  /* 0x0182800000007b1d */ /* 0x000fec0000002000 */
[----:B------:R-:W-:Y:S01]  /*37b0*/  IMAD.MOV.U32 R8, RZ, RZ, 0x1 ;  /* 0x00000001ff087424 */ /* 0x000fe200078e00ff */
[----:B------:R-:W-:Y:S01]  /*37c0*/  UMOV UR14, URZ ;  /* 0x000000ff000e7c82 */ /* 0x000fe20008000000 */
[----:B------:R-:W-:Y:S01]  /*37d0*/  UMOV UR13, URZ ;  /* 0x000000ff000d7c82 */ /* 0x000fe20008000000 */
[----:B------:R-:W-:Y:S01]  /*37e0*/  UMOV UR20, 0x0 ;  /* 0x0000000000147882 */ /* 0x000fe20000000000 */
[----:B------:R-:W-:Y:S01]  /*37f0*/  UMOV UR21, 0x8110010 ;  /* 0x0811001000157882 */ /* 0x000fe20000000000 */
[----:B------:R-:W-:Y:S01]  /*3800*/  UMOV UR18, 0x0 ;  /* 0x0000000000127882 */ /* 0x000fe20000000000 */
[----:B------:R-:W-:Y:S01]  /*3810*/  UMOV UR19, 0x8110010 ;  /* 0x0811001000137882 */ /* 0x000fe20000000000 */
[----:B--2---:R-:W-:Y:S01]  /*3820*/  ULEA UR6, UR6, UR4, 0x18 ;  /* 0x0000000406067291 */ /* 0x004fe2000f8ec0ff */
[----:B------:R-:W2:Y:S03]  /*3830*/  LDCU.64 UR4, c[0x0][0x388] ;  /* 0x00007100ff0477ac */ /* 0x000ea60008000a00 */
[----:B------:R-:W-:-:S02]  /*3840*/  UIADD3 UR9, UPT, UPT, UR6, 0x6400, URZ ;  /* 0x0000640006097890 */ /* 0x000fc4000fffe0ff */
[----:B------:R-:W-:-:S03]  /*3850*/  UIADD3 UR16, UPT, UPT, UR6, 0x26400, URZ ;  /* 0x0002640006107890 */ /* 0x000fc6000fffe0ff */
[----:B------:R-:W1:Y:S01]  /*3860*/  LDS R9, [UR6+0x190] ;  /* 0x00019006ff097984 */ /* 0x000e620008000800 */
[----:B------:R-:W-:Y:S02]  /*3870*/  USHF.R.U32.HI UR9, URZ, 0x4, UR9 ;  /* 0x00000004ff097899 */ /* 0x000fe40008011609 */
[----:B------:R-:W-:Y:S02]  /*3880*/  USHF.R.U32.HI UR16, URZ, 0x4, UR16 ;  /* 0x00000004ff107899 */ /* 0x000fe40008011610 */
[----:B------:R-:W-:Y:S02]  /*3890*/  ULOP3.LUT UR9, UR9, 0x3fff, URZ, 0xc0, !UPT ;  /* 0x00003fff09097892 */ /* 0x000fe4000f8ec0ff */
[----:B------:R-:W-:Y:S02]  /*38a0*/  ULOP3.LUT UR16, UR16, 0x3fff, URZ, 0xc0, !UPT ;  /* 0x00003fff10107892 */ /* 0x000fe4000f8ec0ff */
[----:B------:R-:W-:Y:S02]  /*38b0*/  ULOP3.LUT UR9, UR9, 0x10000, URZ, 0xfc, !UPT ;  /* 0x0001000009097892 */ /* 0x000fe4000f8efcff */
[----:B--2---:R-:W-:-:S04]  /*38c0*/  UIADD3 UR4, UPT, UPT, UR4, 0x1f, URZ ;  /* 0x0000001f04047890 */ /* 0x004fc8000fffe0ff */
[----:B------:R-:W-:-:S04]  /*38d0*/  USHF.R.S32.HI UR7, URZ, 0x1f, UR4 ;  /* 0x0000001fff077899 */ /* 0x000fc80008011404 */
[----:B------:R-:W-:-:S03]  /*38e0*/  ULEA.HI UR7, UR7, UR4, URZ, 0x5 ;  /* 0x0000000407077291 */ /* 0x000fc6000f8f28ff */
[----:B------:R-:W2:Y:S01]  /*38f0*/  LDCU UR4, c[0x0][0x390] ;  /* 0x00007200ff0477ac */ /* 0x000ea20008000800 */
[----:B------:R-:W-:-:S04]  /*3900*/  USHF.R.S32.HI UR7, URZ, 0x5, UR7 ;  /* 0x00000005ff077899 */ /* 0x000fc80008011407 */
[----:B------:R-:W-:Y:S02]  /*3910*/  UIMAD UR7, UR7, UR5, URZ ;  /* 0x00000005070772a4 */ /* 0x000fe4000f8e02ff */
[----:B------:R-:W-:-:S04]  /*3920*/  UIADD3 UR5, UPT, UPT, UR6, 0x148, URZ ;  /* 0x0000014806057890 */ /* 0x000fc8000fffe0ff */
[----:B------:R-:W-:Y:S01]  /*3930*/  UPRMT UR5, URZ, 0x654, UR5 ;  /* 0x00000654ff057896 */ /* 0x000fe20008000005 */
[C---:B-1----:R-:W-:Y:S01]  /*3940*/  VIADD R3, R9.reuse, 0x40 ;  /* 0x0000004009037836 */ /* 0x042fe20000000000 */
[----:B------:R-:W-:Y:S01]  /*3950*/  LOP3.LUT R2, R9, 0xffff, RZ, 0xc0, !PT ;  /* 0x0000ffff09027812 */ /* 0x000fe200078ec0ff */
[----:B--2---:R-:W-:-:S03]  /*3960*/  UIMAD UR4, UR7, UR4, URZ ;  /* 0x00000004070472a4 */ /* 0x004fc6000f8e02ff */
[----:B------:R-:W-:Y:S01]  /*3970*/  LOP3.LUT R3, R3, 0xffff, RZ, 0xc0, !PT ;  /* 0x0000ffff03037812 */ /* 0x000fe200078ec0ff */
[----:B------:R-:W-:Y:S02]  /*3980*/  UIADD3 UR15, UPT, UPT, UR4, -0x1, URZ ;  /* 0xffffffff040f7890 */ /* 0x000fe4000fffe0ff */
[----:B------:R-:W-:Y:S02]  /*3990*/  UISETP.GE.AND UP2, UPT, UR4, 0x1, UPT ;  /* 0x000000010400788c */ /* 0x000fe4000bf46270 */
[----:B------:R1:W-:Y:S02]  /*39a0*/  STL.64 [R1], R2 ;  /* 0x0000000201007387 */ /* 0x0003e40000100a00 */
[----:B-1----:R-:W-:-:S07]  /*39b0*/  CS2R R2, SRZ ;  /* 0x0000000000027805 */ /* 0x002fce000001ff00 */
.L_x_66:
[----:B-1----:R-:W-:-:S04]  /*39c0*/  SHF.L.U32 R4, R3, 0x1f, RZ ;  /* 0x0000001f03047819 */ /* 0x002fc800000006ff */
[----:B------:R-:W1:Y:S02]  /*39d0*/  SYNCS.PHASECHK.TRANS64.TRYWAIT P0, [UR6+0x140], R4 ;  /* 0x00014004ff0075a7 */ /* 0x000e640008001106 */
[----:B-12---:R-:W-:Y:S05]  /*39e0*/  @!P0 BRA `(.L_x_60) ;  /* 0x0000004c00248947 */ /* 0x006fea0003800000 */
.L_x_159:
[----:B-1----:R-:W1:Y:S01]  /*39f0*/  LDS.128 R4, [UR6+0x180] ;  /* 0x00018006ff047984 */ /* 0x002e620008000c00 */
[----:B------:R-:W-:Y:S01]  /*3a00*/  ULEA UR8, UR14, UR6, 0x3 ;  /* 0x000000060e087291 */ /* 0x000fe2000f8e18ff */
[----:B------:R-:W-:Y:S01]  /*3a10*/  SHF.L.U32 R0, R8, 0x1f, RZ ;  /* 0x0000001f08007819 */ /* 0x000fe200000006ff */
[----:B------:R-:W-:Y:S01]  /*3a20*/  @!PT LDS RZ, [RZ] ;  /* 0x00000000fffff984 */ /* 0x000fe20000000800 */
[----:B------:R-:W-:Y:S01]  /*3a30*/  @!PT LDS RZ, [RZ] ;  /* 0x00000000fffff984 */ /* 0x000fe20000000800 */
[----:B------:R-:W-:Y:S01]  /*3a40*/  @!PT LDS RZ, [RZ] ;  /* 0x00000000fffff984 */ /* 0x000fe20000000800 */
[----:B------:R-:W-:Y:S01]  /*3a50*/  @!PT LDS RZ, [RZ] ;  /* 0x00000000fffff984 */ /* 0x000fe20000000800 */
[----:B------:R2:W-:Y:S06]  /*3a60*/  MEMBAR.ALL.CTA ;  /* 0x0000000000007992 */ /* 0x0005ec0000008000 */
[----:B--2---:R-:W2:Y:S02]  /*3a70*/  FENCE.VIEW.ASYNC.S ;  /* 0x00000000000073c6 */ /* 0x004ea40000000000 */
[----:B--2---:R-:W-:Y:S01]  /*3a80*/  SYNCS.ARRIVE.TRANS64.RED.A1T0 RZ, [UR5], RZ ;  /* 0x000000ffffff79a7 */ /* 0x004fe20008100405 */
[----:B------:R-:W2:Y:S01]  /*3a90*/  SYNCS.PHASECHK.TRANS64.TRYWAIT P0, [UR8+0x160], R0 ;  /* 0x00016000ff0075a7 */ /* 0x000ea20008001108 */
[----:B-1----:R-:W-:Y:S01]  /*3aa0*/  LOP3.LUT P2, RZ, R6, 0x1, RZ, 0xc0, !PT ;  /* 0x0000000106ff7812 */ /* 0x002fe2000784c0ff */
[----:B--2---:R-:W-:-:S12]  /*3ab0*/  @!P0 BRA `(.L_x_61) ;  /* 0x0000004c00088947 */ /* 0x004fd80003800000 */
.L_x_161:
[----:B------:R-:W-:Y:S05]  /*3ac0*/  BRA.U !UP2, `(.L_x_62) ;  /* 0x000000010ac47547 */ /* 0x000fea000b800000 */
[----:B-1----:R-:W-:Y:S01]  /*3ad0*/  IMAD.U32 R0, RZ, RZ, UR14 ;  /* 0x0000000eff007e24 */ /* 0x002fe2000f8e00ff */
[----:B------:R-:W-:-:S04]  /*3ae0*/  ULEA UR4, UR13, UR6, 0x3 ;  /* 0x000000060d047291 */ /* 0x000fc8000f8e18ff */
[----:B------:R-:W-:-:S05]  /*3af0*/  LEA R0, R0, R1, 0x2 ;  /* 0x0000000100007211 */ /* 0x000fca00078e10ff */
[----:B------:R1:W5:Y:S01]  /*3b00*/  LDL R4, [R0] ;  /* 0x0000000000047983 */ /* 0x0003620000100800 */
[----:B------:R-:W-:Y:S01]  /*3b10*/  UPLOP3.LUT UP3, UPT, UPT, UPT, UPT, 0x40, 0x4 ;  /* 0x000000000004789c */ /* 0x000fe20003f6e870 */
[----:B------:R-:W-:Y:S01]  /*3b20*/  UMOV UR12, UR15 ;  /* 0x0000000f000c7c82 */ /* 0x000fe20008000000 */
[----:B------:R-:W-:Y:S01]  /*3b30*/  UMOV UR11, UR13 ;  /* 0x0000000d000b7c82 */ /* 0x000fe20008000000 */
[----:B-1----:R-:W-:-:S04]  /*3b40*/  SHF.L.U32 R0, R2, 0x1f, RZ ;  /* 0x0000001f02007819 */ /* 0x002fc800000006ff */
[----:B------:R1:W2:Y:S04]  /*3b50*/  SYNCS.PHASECHK.TRANS64.TRYWAIT P1, [UR4], R0 ;  /* 0x00000000ff0075a7 */ /* 0x0002a80008021104 */
.L_x_65:
[----:B------:R-:W-:Y:S01]  /*3b60*/  ULEA UR7, UR11, UR6, 0x3 ;  /* 0x000000060b077291 */ /* 0x000fe2000f8e18ff */
[----:B-12-4-:R-:W-:Y:S11]  /*3b70*/  @P1 BRA `(.L_x_63) ;  /* 0x00000000000c1947 */ /* 0x016ff60003800000 */
[----:B------:R-:W-:Y:S04]  /*3b80*/  SHF.L.U32 R5, R2, 0x1f, RZ ;  /* 0x0000001f02057819 */ /* 0x000fe800000006ff */
[----:B------:R-:W2:Y:S02]  /*3b90*/  SYNCS.PHASECHK.TRANS64.TRYWAIT P0, [UR7], R5 ;  /* 0x00000005ff0075a7 */ /* 0x000ea40008001107 */
[----:B--2---:R-:W-:Y:S05]  /*3ba0*/  @!P0 BRA `(.L_x_64) ;  /* 0x0000004800e48947 */ /* 0x004fea0003800000 */
.L_x_63:
[----:B------:R-:W-:Y:S01]  /*3bb0*/  UISETP.NE.AND UP0, UPT, UR12, URZ, UPT ;  /* 0x000000ff0c00728c */ /* 0x000fe2000bf05270 */
[----:B------:R-:W-:Y:S01]  /*3bc0*/  PLOP3.LUT P1, PT, PT, PT, PT, 0x80, 0x8 ;  /* 0x000000000008781c */ /* 0x000fe20003f2f070 */
[----:B------:R-:W-:Y:S02]  /*3bd0*/  UIADD3 UR13, UPT, UPT, UR11, 0x1, URZ ;  /* 0x000000010b0d7890 */ /* 0x000fe4000fffe0ff */
[----:B------:R-:W-:Y:S02]  /*3be0*/  ULEA UR22, UR11, UR16, 0x8 ;  /* 0x000000100b167291 */ /* 0x000fe4000f8e40ff */
[----:B------:R-:W-:Y:S01]  /*3bf0*/  UISETP.NE.AND UP1, UPT, UR13, 0x10, UPT ;  /* 0x000000100d00788c */ /* 0x000fe2000bf25270 */
[----:B------:R-:W-:Y:S01]  /*3c00*/  PLOP3.LUT P0, PT, PT, PT, UP0, 0x80, 0x8 ;  /* 0x000000000008781c */ /* 0x000fe20003f0f008 */
[----:B------:R-:W-:Y:S02]  /*3c10*/  ULEA UR24, UR11, UR9, 0x9 ;  /* 0x000000090b187291 */ /* 0x000fe4000f8e48ff */
[----:B------:R-:W-:Y:S02]  /*3c20*/  USEL UR10, URZ, 0x1, UP1 ;  /* 0x00000001ff0a7887 */ /* 0x000fe40008800000 */
[----:B------:R-:W-:Y:S02]  /*3c30*/  USEL UR13, UR13, URZ, UP1 ;  /* 0x000000ff0d0d7287 */ /* 0x000fe40008800000 */
[----:B------:R-:W-:Y:S02]  /*3c40*/  UIADD3 UR26, UPT, UPT, UR22, 0x80, URZ ;  /* 0x00000080161a7890 */ /* 0x000fe4000fffe0ff */
[----:B------:R-:W-:Y:S01]  /*3c50*/  @UP0 ULEA UR4, UR13, UR6, 0x3 ;  /* 0x000000060d040291 */ /* 0x000fe2000f8e18ff */
[----:B------:R-:W-:Y:S01]  /*3c60*/  LOP3.LUT R2, R2, UR10, RZ, 0x3c, !PT ;  /* 0x0000000a02027c12 */ /* 0x000fe2000f8e3cff */
[----:B------:R-:W-:Y:S02]  /*3c70*/  UIADD3 UR28, UPT, UPT, UR24, 0x2, URZ ;  /* 0x00000002181c7890 */ /* 0x000fe4000fffe0ff */
[----:B------:R-:W-:Y:S01]  /*3c80*/  UIADD3 UR17, UPT, UPT, UR7, 0x80, URZ ;  /* 0x0000008007117890 */ /* 0x000fe2000fffe0ff */
[----:B-1----:R-:W-:Y:S01]  /*3c90*/  @P0 SHF.L.U32 R0, R2, 0x1f, RZ ;  /* 0x0000001f02000819 */ /* 0x002fe200000006ff */
[----:B------:R-:W-:Y:S01]  /*3ca0*/  UIADD3 UR7, UPT, UPT, UR12, 0x1, URZ ;  /* 0x000000010c077890 */ /* 0x000fe2000fffe0ff */
[----:B------:R-:W-:Y:S02]  /*3cb0*/  UMOV UR23, 0x40004040 ;  /* 0x4000404000177882 */ /* 0x000fe40000000000 */
[----:B------:R4:W1:Y:S01]  /*3cc0*/  @P0 SYNCS.PHASECHK.TRANS64.TRYWAIT P1, [UR4], R0 ;  /* 0x00000000ff0005a7 */ /* 0x0008620008021104 */
[----:B------:R-:W-:Y:S11]  /*3cd0*/  ELECT P0, URZ, PT ;  /* 0x0000000000ff782f */ /* 0x000ff60003800000 */
[----:B------:R-:W-:Y:S02]  /*3ce0*/  @!UPT UIADD3 URZ, UPT, UPT, URZ, URZ, URZ ;  /* 0x000000fffffff290 */ /* 0x000fe4000fffe0ff */
[C---:B-----5:R-:W-:Y:S02]  /*3cf0*/  @P0 R2UR.BROADCAST UR10, R4.reuse ;  /* 0x00000000040a02ca */ /* 0x060fe400008e0000 */
[----:B------:R-:W-:Y:S11]  /*3d00*/  ELECT P0, URZ, PT ;  /* 0x0000000000ff782f */ /* 0x000ff60003800000 */
[----:B------:R-:W-:Y:S02]  /*3d10*/  @!UPT UIADD3 URZ, UPT, UPT, URZ, URZ, URZ ;  /* 0x000000fffffff290 */ /* 0x000fe4000fffe0ff */
[----:B------:R-:W-:Y:S01]  /*3d20*/  @P0 R2UR.BROADCAST UR4, R4 ;  /* 0x00000000040402ca */ /* 0x000fe200008e0000 */
[----:B------:R-:W-:Y:S02]  /*3d30*/  UISETP.GT.U32.AND UP0, UPT, UR7, 0x1, UPT ;  /* 0x000000010700788c */ /* 0x000fe4000bf04070 */
[----:B------:R-:W-:Y:S01]  /*3d40*/  UIADD3 UR12, UPT, UPT, UR12, -0x1, URZ ;  /* 0xffffffff0c0c7890 */ /* 0x000fe2000fffe0ff */
[----:B------:R-:W-:Y:S01]  /*3d50*/  UMOV UR25, 0x80004020 ;  /* 0x8000402000197882 */ /* 0x000fe20000000000 */
[----:B------:R-:W-:Y:S01]  /*3d60*/  UMOV UR27, 0x40004040 ;  /* 0x40004040001b7882 */ /* 0x000fe20000000000 */
[----:B------:R-:W-:Y:S01]  /*3d70*/  UMOV UR29, 0x80004020 ;  /* 0x80004020001d7882 */ /* 0x000fe20000000000 */
[----:B------:R-:W-:Y:S01]  /*3d80*/  UMOV UR11, UR13 ;  /* 0x0000000d000b7c82 */ /* 0x000fe20008000000 */
[----:B------:R4:W-:Y:S01]  /*3d90*/  UTCHMMA gdesc[UR24], gdesc[UR22], tmem[UR10], tmem[UR20], idesc[UR21], UP3 ;  /* 0x00ff1416180075ea */ /* 0x0009e2000980000a */
[----:B------:R-:W-:Y:S04]  /*3da0*/  UPLOP3.LUT UP3, UPT, UPT, UPT, UPT, 0x80, 0x8 ;  /* 0x000000000008789c */ /* 0x000fe80003f6f070 */
[----:B------:R4:W-:Y:S01]  /*3db0*/  UTCHMMA gdesc[UR28], gdesc[UR26], tmem[UR4], tmem[UR18], idesc[UR19], UPT ;  /* 0x00ff121a1c0075ea */ /* 0x0009e2000b800004 */
[----:B------:R4:W-:Y:S01]  /*3dc0*/  UTCBAR [UR17], URZ ;  /* 0x000000ff110073e9 */ /* 0x0009e200080000ff */
[----:B------:R-:W-:Y:S05]  /*3dd0*/  BRA.U UP0, `(.L_x_65) ;  /* 0xfffffffd00607547 */ /* 0x000fea000b83ffff */
.L_x_62:
[----:B------:R-:W-:Y:S01]  /*3de0*/  UIADD3 UR14, UPT, UPT, UR14, 0x1, URZ ;  /* 0x000000010e0e7890 */ /* 0x000fe2000fffe0ff */
[----:B------:R-:W-:Y:S01]  /*3df0*/  LOP3.LUT R3, R3, 0x1, RZ, 0x3c, !PT ;  /* 0x0000000103037812 */ /* 0x000fe200078e3cff */
[----:B------:R-:W-:Y:S02]  /*3e00*/  UIADD3 UR8, UPT, UPT, UR8, 0x150, URZ ;  /* 0x0000015008087890 */ /* 0x000fe4000fffe0ff */
[----:B------:R-:W-:-:S04]  /*3e10*/  UISETP.NE.AND UP0, UPT, UR14, 0x2, UPT ;  /* 0x000000020e00788c */ /* 0x000fc8000bf05270 */
[----:B----4-:R-:W-:Y:S02]  /*3e20*/  USEL UR4, URZ, 0x1, UP0 ;  /* 0x00000001ff047887 */ /* 0x010fe40008000000 */
[----:B------:R-:W-:Y:S01]  /*3e30*/  USEL UR14, UR14, URZ, UP0 ;  /* 0x000000ff0e0e7287 */ /* 0x000fe20008000000 */
[----:B------:R2:W-:Y:S03]  /*3e40*/  UTCBAR [UR8], URZ ;  /* 0x000000ff080073e9 */ /* 0x0005e600080000ff */
[----:B------:R-:W-:Y:S01]  /*3e50*/  LOP3.LUT R8, R8, UR4, RZ, 0x3c, !PT ;  /* 0x0000000408087c12 */ /* 0x000fe2000f8e3cff */
[----:B------:R-:W-:Y:S07]  /*3e60*/  @P2 BRA `(.L_x_66) ;  /* 0xfffffff800d42947 */ /* 0x000fee000383ffff */
[----:B------:R-:W4:Y:S01]  /*3e70*/  S2UR UR4, SR_CgaCtaId ;  /* 0x00000000000479c3 */ /* 0x000f220000008800 */
[----:B------:R-:W-:Y:S01]  /*3e80*/  ELECT P0, URZ, PT ;  /* 0x0000000000ff782f */ /* 0x000fe20003800000 */
[----:B-1----:R-:W-:Y:S01]  /*3e90*/  IMAD.MOV.U32 R0, RZ, RZ, 0x1 ;  /* 0x00000001ff007424 */ /* 0x002fe200078e00ff */
[----:B------:R-:W-:Y:S01]  /*3ea0*/  UIADD3 UR6, UPT, UPT, UR6, 0x160, URZ ;  /* 0x0000016006067890 */ /* 0x000fe2000fffe0ff */
[----:B------:R-:W-:Y:S01]  /*3eb0*/  SHF.L.U32 R2, R8, 0x1f, RZ ;  /* 0x0000001f08027819 */ /* 0x000fe200000006ff */
[----:B------:R-:W-:-:S03]  /*3ec0*/  UMOV UR5, 0x40 ;  /* 0x0000004000057882 */ /* 0x000fc60000000000 */
[----:B------:R-:W-:Y:S01]  /*3ed0*/  UVIRTCOUNT.DEALLOC.SMPOOL 0x80 ;  /* 0x000000800000784c */ /* 0x000fe20000000000 */
[----:B----4-:R-:W-:Y:S02]  /*3ee0*/  ULEA UR4, UR4, UR5, 0x18 ;  /* 0x0000000504047291 */ /* 0x010fe4000f8ec0ff */
[----:B------:R-:W-:-:S07]  /*3ef0*/  ULEA UR5, UR14, UR6, 0x3 ;  /* 0x000000060e057291 */ /* 0x000fce000f8e18ff */
[----:B------:R1:W-:Y:S02]  /*3f00*/  @P0 STS.U8 [UR4+0x1c], R0 ;  /* 0x00001c00ff000988 */ /* 0x0003e40008000004 */
[----:B------:R-:W4:Y:S02]  /*3f10*/  SYNCS.PHASECHK.TRANS64.TRYWAIT P0, [UR5], R2 ;  /* 0x00000002ff0075a7 */ /* 0x000f240008001105 */
[----:B-1--4-:R-:W-:Y:S05]  /*3f20*/  @!P0 BRA `(.L_x_67) ;  /* 0x00000048001c8947 */ /* 0x012fea0003800000 */
.L_x_164:
[----:B------:R-:W-:-:S04]  /*3f30*/  UIADD3 UR7, UPT, UPT, UR14, 0x1, URZ ;  /* 0x000000010e077890 */ /* 0x000fc8000fffe0ff */
[----:B------:R-:W-:-:S04]  /*3f40*/  UISETP.NE.AND UP0, UPT, UR7, 0x2, UPT ;  /* 0x000000020700788c */ /* 0x000fc8000bf05270 */
[----:B------:R-:W-:Y:S02]  /*3f50*/  USEL UR5, URZ, 0x1, UP0 ;  /* 0x00000001ff057887 */ /* 0x000fe40008000000 */
[----:B------:R-:W-:-:S04]  /*3f60*/  USEL UR7, UR7, URZ, UP0 ;  /* 0x000000ff07077287 */ /* 0x000fc80008000000 */
[----:B------:R-:W-:Y:S01]  /*3f70*/  ULEA UR7, UR7, UR6, 0x3 ;  /* 0x0000000607077291 */ /* 0x000fe2000f8e18ff */
[----:B-1----:R-:W-:-:S04]  /*3f80*/  LOP3.LUT R2, R8, UR5, RZ, 0x3c, !PT ;  /* 0x0000000508027c12 */ /* 0x002fc8000f8e3cff */
[----:B------:R-:W-:-:S04]  /*3f90*/  SHF.L.U32 R2, R2, 0x1f, RZ ;  /* 0x0000001f02027819 */ /* 0x000fc800000006ff */
[----:B------:R-:W1:Y:S02]  /*3fa0*/  SYNCS.PHASECHK.TRANS64.TRYWAIT P0, [UR7], R2 ;  /* 0x00000002ff0075a7 */ /* 0x000e640008001107 */
[----:B-1----:R-:W-:Y:S05]  /*3fb0*/  @!P0 BRA `(.L_x_68) ;  /* 0x0000004800108947 */ /* 0x002fea0003800000 */
.L_x_166:
[----:B------:R-:W-:Y:S01]  /*3fc0*/  NOP ;  /* 0x0000000000007918 */ /* 0x000fe20000000000 */
[----:B-1----:R-:W1:Y:S01]  /*3fd0*/  LDS R0, [UR4+0x14] ;  /* 0x00001404ff007984 */ /* 0x002e620008000800 */
[----:B------:R-:W-:Y:S01]  /*3fe0*/  LOP3.LUT R3, R9, 0xffff, RZ, 0xc0, !PT ;  /* 0x0000ffff09037812 */ /* 0x000fe200078ec0ff */
[----:B------:R-:W-:-:S03]  /*3ff0*/  IMAD.MOV.U32 R2, RZ, RZ, 0xffff ;  /* 0x0000ffffff027424 */ /* 0x000fc600078e00ff */
[----:B------:R-:W-:-:S04]  /*4000*/  SHF.R.U32.HI R3, RZ, 0x5, R3 ;  /* 0x00000005ff037819 */ /* 0x000fc80000011603 */
[----:B------:R-:W-:-:S04]  /*4010*/  SHF.L.U32 R2, R2, R3, RZ ;  /* 0x0000000302027219 */ /* 0x000fc800000006ff */
[----:B-1----:R-:W-:-:S04]  /*4020*/  LOP3.LUT R0, R0, R2, RZ, 0xc0, !PT ;  /* 0x0000000200007212 */ /* 0x002fc800078ec0ff */
[----:B------:R-:W-:Y:S01]  /*4030*/  ISETP.NE.AND P0, PT, R0, R2, PT ;  /* 0x000000020000720c */ /* 0x000fe20003f05270 */
[----:B------:R-:W-:-:S05]  /*4040*/  IMAD.MOV.U32 R0, RZ, RZ, 0x1 ;  /* 0x00000001ff007424 */ /* 0x000fca00078e00ff */
[----:B------:R-:W-:-:S07]  /*4050*/  SHF.L.U32 R0, R0, R3, RZ ;  /* 0x0000000300007219 */ /* 0x000fce00000006ff */
[----:B------:R-:W-:Y:S05]  /*4060*/  @P0 BRA `(.L_x_69) ;  /* 0x00000000005c0947 */ /* 0x000fea0003800000 */
[----:B------:R-:W1:Y:S02]  /*4070*/  LDS R3, [UR4+0x18] ;  /* 0x00001804ff037984 */ /* 0x000e640008000800 */
[----:B-1----:R-:W-:-:S04]  /*4080*/  LOP3.LUT R3, R3, R0, RZ, 0xc0, !PT ;  /* 0x0000000003037212 */ /* 0x002fc800078ec0ff */
[----:B------:R-:W-:-:S13]  /*4090*/  ISETP.NE.AND P0, PT, R3, R0, PT ;  /* 0x000000000300720c */ /* 0x000fda0003f05270 */
[----:B------:R-:W-:Y:S05]  /*40a0*/  @P0 BRA `(.L_x_70) ;  /* 0x0000000000400947 */ /* 0x000fea0003800000 */
[----:B--2---:R-:W-:Y:S01]  /*40b0*/  R2UR UR8, R2 ;  /* 0x00000000020872ca */ /* 0x004fe200000e0000 */
[----:B------:R-:W1:Y:S01]  /*40c0*/  S2R R3, SR_LANEID ;  /* 0x0000000000037919 */ /* 0x000e620000000000 */
[----:B------:R-:W-:Y:S01]  /*40d0*/  LOP3.LUT R0, RZ, R0, RZ, 0x33, !PT ;  /* 0x00000000ff007212 */ /* 0x000fe200078e33ff */
[----:B------:R-:W-:Y:S02]  /*40e0*/  VOTEU.ANY UR7, UPT, PT ;  /* 0x0000000000077886 */ /* 0x000fe400038e0100 */
[----:B------:R-:W-:Y:S01]  /*40f0*/  UFLO.U32 UR7, UR7 ;  /* 0x00000007000772bd */ /* 0x000fe200080e0000 */
[----:B------:R-:W2:Y:S07]  /*4100*/  REDUX UR5, R0 ;  /* 0x00000000000573c4 */ /* 0x000eae0000000000 */
[----:B------:R-:W-:-:S06]  /*4110*/  ULOP3.LUT UR8, URZ, UR8, URZ, 0x33, !UPT ;  /* 0x00000008ff087292 */ /* 0x000fcc000f8e33ff */
[----:B------:R-:W-:-:S04]  /*4120*/  IMAD.U32 R2, RZ, RZ, UR8 ;  /* 0x00000008ff027e24 */ /* 0x000fc8000f8e00ff */
[----:B------:R-:W4:Y:S02]  /*4130*/  REDUX UR6, R2 ;  /* 0x00000000020673c4 */ /* 0x000f240000000000 */
[----:B------:R1:W-:Y:S01]  /*4140*/  UTCATOMSWS.AND URZ, UR8 ;  /* 0x0000000800ff79e3 */ /* 0x0003e20008000000 */
[----:B--2---:R-:W-:Y:S01]  /*4150*/  IMAD.U32 R0, RZ, RZ, UR5 ;  /* 0x00000005ff007e24 */ /* 0x004fe2000f8e00ff */
[----:B-1----:R-:W-:Y:S01]  /*4160*/  ISETP.EQ.U32.AND P0, PT, R3, UR7, PT ;  /* 0x0000000703007c0c */ /* 0x002fe2000bf02070 */
[----:B----4-:R-:W-:-:S12]  /*4170*/  IMAD.U32 R2, RZ, RZ, UR6 ;  /* 0x00000006ff027e24 */ /* 0x010fd8000f8e00ff */
[----:B------:R1:W-:Y:S04]  /*4180*/  @P0 ATOMS.AND RZ, [UR4+0x14], R2 ;  /* 0x00001402ffff098c */ /* 0x0003e8000a800004 */
[----:B------:R1:W-:Y:S01]  /*4190*/  @P0 ATOMS.AND RZ, [UR4+0x18], R0 ;  /* 0x00001800ffff098c */ /* 0x0003e2000a800004 */
[----:B------:R-:W-:Y:S05]  /*41a0*/  BRA `(.L_x_71) ;  /* 0x0000000000147947 */ /* 0x000fea0003800000 */
.L_x_70:
[----:B------:R-:W-:Y:S02]  /*41b0*/  MOV R2, 0x41d0 ;  /* 0x000041d000027802 */ /* 0x000fe40000000f00 */
[----:B--23-5:R-:W-:Y:S05]  /*41c0*/  CALL.REL.NOINC `($__internal_0_$__cuda_sm10x_tcgen05_guardrail_trap_col_being_dealloced_not_returned_by_alloc) ;  /* 0x0000004800847944 */ /* 0x02cfea0003c00000 */
[----:B------:R-:W-:Y:S05]  /*41d0*/  BRA `(.L_x_71) ;  /* 0x0000000000087947 */ /* 0x000fea0003800000 */
.L_x_69:
[----:B------:R-:W-:Y:S02]  /*41e0*/  MOV R2, 0x4200 ;  /* 0x0000420000027802 */ /* 0x000fe40000000f00 */
[----:B--23-5:R-:W-:Y:S05]  /*41f0*/  CALL.REL.NOINC `($__internal_2_$__cuda_sm10x_tcgen05_guardrail_trap_unallocated_columns_being_dealloced) ;  /* 0x0000004800907944 */ /* 0x02cfea0003c00000 */
.L_x_71:
[----:B------:R-:W-:Y:S01]  /*4200*/  NOP ;  /* 0x0000000000007918 */ /* 0x000fe20000000000 */
[----:B------:R-:W-:Y:S05]  /*4210*/  EXIT ;  /* 0x000000000000794d */ /* 0x000fea0003800000 */
.L_x_55:
[----:B------:R-:W-:-:S09]  /*4220*/  UISETP.NE.OR UP1, UPT, UR6, 0x3, !UP1 ;  /* 0x000000030600788c */ /* 0x000fd2000cf25670 */
[----:B------:R-:W-:Y:S05]  /*4230*/  BRA.U UP1, `(.L_x_72) ;  /* 0x0000000d01e87547 */ /* 0x000fea000b800000 */
[----:B------:R-:W1:Y:S01]  /*4240*/  LDC.64 R8, c[0x0][0x888] ;  /* 0x00022200ff087b82 */ /* 0x000e620000000a00 */
[----:B------:R-:W-:Y:S01]  /*4250*/  UMOV UR7, 0x400 ;  /* 0x0000040000077882 */ /* 0x000fe20000000000 */
[----:B------:R-:W-:Y:S01]  /*4260*/  IMAD.MOV.U32 R35, RZ, RZ, 0x1 ;  /* 0x00000001ff237424 */ /* 0x000fe200078e00ff */
[----:B------:R-:W-:Y:S01]  /*4270*/  ULEA UR7, UR45, UR7, 0x18 ;  /* 0x000000072d077291 */ /* 0x000fe2000f8ec0ff */
[----:B------:R-:W-:Y:S01]  /*4280*/  IMAD.MOV.U32 R34, RZ, RZ, RZ ;  /* 0x000000ffff227224 */ /* 0x000fe200078e00ff */
[----:B------:R-:W-:Y:S02]  /*4290*/  UPLOP3.LUT UP0, UPT, UPT, UPT, UPT, 0x40, 0x4 ;  /* 0x000000000004789c */ /* 0x000fe40003f0e870 */
[----:B------:R-:W-:Y:S01]  /*42a0*/  UIADD3 UR6, UPT, UPT, UR7, 0x148, URZ ;  /* 0x0000014807067890 */ /* 0x000fe2000fffe0ff */
[----:B------:R-:W2:Y:S01]  /*42b0*/  LDC.64 R32, c[0x0][0x988] ;  /* 0x00026200ff207b82 */ /* 0x000ea20000000a00 */
[----:B------:R-:W-:Y:S02]  /*42c0*/  UMOV UR18, URZ ;  /* 0x000000ff00127c82 */ /* 0x000fe40008000000 */
[----:B------:R-:W-:-:S05]  /*42d0*/  UPRMT UR6, URZ, 0x654, UR6 ;  /* 0x00000654ff067896 */ /* 0x000fca0008000006 */
[----:B------:R-:W4:Y:S08]  /*42e0*/  LDC.64 R26, c[0x0][0x980] ;  /* 0x00026000ff1a7b82 */ /* 0x000f300000000a00 */
[----:B------:R-:W3:Y:S01]  /*42f0*/  LDC R0, c[0x0][0xb30] ;  /* 0x0002cc00ff007b82 */ /* 0x000ee20000000800 */
[----:B-1----:R-:W-:-:S04]  /*4300*/  ISETP.NE.U32.AND P0, PT, R8, RZ, PT ;  /* 0x000000ff0800720c */ /* 0x002fc80003f05070 */
[----:B------:R-:W-:-:S03]  /*4310*/  ISETP.NE.AND.EX P0, PT, R9, RZ, PT, P0 ;  /* 0x000000ff0900720c */ /* 0x000fc60003f05300 */
[----:B------:R-:W1:Y:S01]  /*4320*/  LDC R19, c[0x0][0x370] ;  /* 0x0000dc00ff137b82 */ /* 0x000e620000000800 */
[C---:B--2---:R-:W-:Y:S02]  /*4330*/  ISETP.NE.AND P2, PT, R33.reuse, 0x1, PT ;  /* 0x000000012100780c */ /* 0x044fe40003f45270 */
[----:B------:R-:W-:Y:S01]  /*4340*/  R2UR UR4, R33 ;  /* 0x00000000210472ca */ /* 0x000fe200000e0000 */
[----:B------:R-:W-:-:S04]  /*4350*/  IMAD.MOV.U32 R33, RZ, RZ, 0x2000 ;  /* 0x00002000ff217424 */ /* 0x000fc800078e00ff */
[----:B------:R-:W2:Y:S01]  /*4360*/  LDC R3, c[0x0][0xb0c] ;  /* 0x0002c300ff037b82 */ /* 0x000ea20000000800 */
[----:B----4-:R-:W-:Y:S01]  /*4370*/  R2UR UR5, R26 ;  /* 0x000000001a0572ca */ /* 0x010fe200000e0000 */
[----:B------:R-:W-:-:S04]  /*4380*/  VOTEU.ANY UP3, P0 ;  /* 0x0000000000ff7886 */ /* 0x000fc80000060100 */
[----:B------:R-:W-:Y:S02]  /*4390*/  VOTEU.ANY UP2, P2 ;  /* 0x0000000000ff7886 */ /* 0x000fe40001040100 */
[----:B------:R-:W4:Y:S01]  /*43a0*/  LDC R15, c[0x0][0xb20] ;  /* 0x0002c800ff0f7b82 */ /* 0x000f220000000800 */
[----:B---3--:R-:W-:-:S07]  /*43b0*/  ISETP.NE.AND P1, PT, R0, 0x1, PT ;  /* 0x000000010000780c */ /* 0x008fce0003f25270 */
[----:B------:R-:W3:Y:S08]  /*43c0*/  LDC.64 R36, c[0x0][0x348] ;  /* 0x0000d200ff247b82 */ /* 0x000ef00000000a00 */
[----:B------:R-:W1:Y:S08]  /*43d0*/  LDC.64 R22, c[0x0][0xb10] ;  /* 0x0002c400ff167b82 */ /* 0x000e700000000a00 */
[----:B------:R-:W1:Y:S08]  /*43e0*/  LDC.64 R6, c[0x0][0xb18] ;  /* 0x0002c600ff067b82 */ /* 0x000e700000000a00 */
[----:B------:R-:W1:Y:S08]  /*43f0*/  LDC.64 R4, c[0x0][0xb28] ;  /* 0x0002ca00ff047b82 */ /* 0x000e700000000a00 */
[----:B------:R-:W1:Y:S08]  /*4400*/  LDC.64 R20, c[0x0][0x890] ;  /* 0x00022400ff147b82 */ /* 0x000e700000000a00 */
[----:B------:R-:W1:Y:S08]  /*4410*/  LDC.64 R24, c[0x0][0x990] ;  /* 0x00026400ff187b82 */ /* 0x000e700000000a00 */
[----:B--234-:R-:W1:Y:S02]  /*4420*/  LDC R16, c[0x0][0x374] ;  /* 0x0000dd00ff107b82 */ /* 0x01ce640000000800 */
.L_x_81:
[----:B------:R-:W-:Y:S04]  /*4430*/  SHF.L.U32 R2, R34, 0x1f, RZ ;  /* 0x0000001f22027819 */ /* 0x000fe800000006ff */
[----:B--2---:R-:W2:Y:S02]  /*4440*/  SYNCS.PHASECHK.TRANS64.TRYWAIT P0, [UR7+0x140], R2 ;  /* 0x00014002ff0075a7 */ /* 0x004ea40008001107 */
[----:B--2---:R-:W-:Y:S05]  /*4450*/  @!P0 BRA `(.L_x_73) ;  /* 0x0000004400008947 */ /* 0x004fea0003800000 */
.L_x_168:
[----:B------:R-:W3:Y:S01]  /*4460*/  LDS.128 R28, [UR7+0x180] ;  /* 0x00018007ff1c7984 */ /* 0x000ee20008000c00 */
[----:B------:R-:W-:Y:S01]  /*4470*/  ISETP.GE.AND P0, PT, R40, 0x1, PT ;  /* 0x000000012800780c */ /* 0x000fe20003f06270 */
[----:B------:R-:W-:Y:S01]  /*4480*/  @!PT LDS RZ, [RZ] ;  /* 0x00000000fffff984 */ /* 0x000fe20000000800 */
[----:B------:R-:W-:Y:S01]  /*4490*/  @!PT LDS RZ, [RZ] ;  /* 0x00000000fffff984 */ /* 0x000fe20000000800 */
[----:B------:R-:W-:Y:S01]  /*44a0*/  @!PT LDS RZ, [RZ] ;  /* 0x00000000fffff984 */ /* 0x000fe20000000800 */
[----:B------:R-:W-:Y:S01]  /*44b0*/  @!PT LDS RZ, [RZ] ;  /* 0x00000000fffff984 */ /* 0x000fe20000000800 */
[----:B------:R4:W-:Y:S06]  /*44c0*/  MEMBAR.ALL.CTA ;  /* 0x0000000000007992 */ /* 0x0009ec0000008000 */
[----:B----4-:R-:W4:Y:S02]  /*44d0*/  FENCE.VIEW.ASYNC.S ;  /* 0x00000000000073c6 */ /* 0x010f240000000000 */
[----:B----4-:R-:W-:Y:S01]  /*44e0*/  SYNCS.ARRIVE.TRANS64.RED.A1T0 RZ, [UR6], RZ ;  /* 0x000000ffffff79a7 */ /* 0x010fe20008100406 */
[----:B---3--:R-:W-:Y:S11]  /*44f0*/  LOP3.LUT P3, RZ, R30, 0x1, RZ, 0xc0, !PT ;  /* 0x000000011eff7812 */ /* 0x008ff6000786c0ff */
[----:B------:R-:W-:Y:S02]  /*4500*/  @!UPT UIADD3 URZ, UPT, UPT, URZ, URZ, URZ ;  /* 0x000000fffffff290 */ /* 0x000fe4000fffe0ff */
[----:B------:R-:W-:Y:S02]  /*4510*/  @P3 MOV R11, R28 ;  /* 0x0000001c000b3202 */ /* 0x000fe40000000f00 */
[----:B------:R-:W-:Y:S01]  /*4520*/  @P3 LOP3.LUT R10, R29, 0xffff, RZ, 0xc0, !PT ;  /* 0x0000ffff1d0a3812 */ /* 0x000fe200078ec0ff */
[----:B------:R-:W-:Y:S06]  /*4530*/  @!P0 BRA `(.L_x_74) ;  /* 0x0000000000a48947 */ /* 0x000fec0003800000 */
[----:B-12---:R-:W-:Y:S01]  /*4540*/  IMAD.HI.U32 R0, R16, R7, RZ ;  /* 0x0000000710007227 */ /* 0x006fe200078e00ff */
[----:B------:R-:W-:Y:S02]  /*4550*/  ISETP.NE.AND P0, PT, R6, 0x1, PT ;  /* 0x000000010600780c */ /* 0x000fe40003f05270 */
[----:B------:R-:W-:Y:S01]  /*4560*/  ISETP.NE.AND P2, PT, R40, 0x1, PT ;  /* 0x000000012800780c */ /* 0x000fe20003f45270 */
[----:B------:R-:W-:Y:S01]  /*4570*/  IMAD.HI.U32 R9, R19, R22, RZ ;  /* 0x0000001613097227 */ /* 0x000fe200078e00ff */
[----:B------:R-:W-:Y:S02]  /*4580*/  SHF.R.U32.HI R0, RZ, R15, R0 ;  /* 0x0000000fff007219 */ /* 0x000fe40000011600 */
[----:B------:R-:W-:Y:S01]  /*4590*/  ISETP.NE.AND P4, PT, R3, 0x1, PT ;  /* 0x000000010300780c */ /* 0x000fe20003f85270 */
[----:B------:R-:W-:Y:S01]  /*45a0*/  IMAD.HI.U32 R13, R10, R7, RZ ;  /* 0x000000070a0d7227 */ /* 0x000fe200078e00ff */
[----:B------:R-:W-:Y:S02]  /*45b0*/  SHF.R.U32.HI R9, RZ, R23, R9 ;  /* 0x00000017ff097219 */ /* 0x000fe40000011609 */
[----:B------:R-:W-:Y:S01]  /*45c0*/  SEL R0, R16, R0, !P0 ;  /* 0x0000000010007207 */ /* 0x000fe20004000000 */
[----:B------:R-:W-:Y:S01]  /*45d0*/  IMAD.HI.U32 R12, R11, R22, RZ ;  /* 0x000000160b0c7227 */ /* 0x000fe200078e00ff */
[----:B------:R-:W-:Y:S03]  /*45e0*/  SEL R9, R19, R9, !P4 ;  /* 0x0000000913097207 */ /* 0x000fe60006000000 */
[-C--:B------:R-:W-:Y:S01]  /*45f0*/  IMAD.HI.U32 R8, R0, R4.reuse, RZ ;  /* 0x0000000400087227 */ /* 0x080fe200078e00ff */
[----:B------:R-:W-:Y:S03]  /*4600*/  SHF.R.U32.HI R12, RZ, R23, R12 ;  /* 0x00000017ff0c7219 */ /* 0x000fe6000001160c */
[----:B------:R-:W-:Y:S01]  /*4610*/  IMAD.HI.U32 R2, R9, R4, RZ ;  /* 0x0000000409027227 */ /* 0x000fe200078e00ff */
[----:B------:R-:W-:Y:S02]  /*4620*/  @P2 SHF.R.U32.HI R0, RZ, R5, R8 ;  /* 0x00000005ff002219 */ /* 0x000fe40000011608 */
[----:B------:R-:W-:Y:S02]  /*4630*/  SHF.R.U32.HI R8, RZ, R15, R13 ;  /* 0x0000000fff087219 */ /* 0x000fe4000001160d */
[----:B------:R-:W-:Y:S01]  /*4640*/  @P2 SHF.R.U32.HI R9, RZ, R5, R2 ;  /* 0x00000005ff092219 */ /* 0x000fe20000011602 */
[----:B------:R-:W-:Y:S01]  /*4650*/  IMAD R0, R40, R0, RZ ;  /* 0x0000000028007224 */ /* 0x000fe200078e02ff */
[----:B------:R-:W-:Y:S02]  /*4660*/  SEL R8, R10, R8, !P0 ;  /* 0x000000080a087207 */ /* 0x000fe40004000000 */
[----:B------:R-:W-:Y:S01]  /*4670*/  SEL R2, R11, R12, !P4 ;  /* 0x0000000c0b027207 */ /* 0x000fe20006000000 */
[----:B------:R-:W-:Y:S01]  /*4680*/  IMAD R12, R40, R9, RZ ;  /* 0x00000009280c7224 */ /* 0x000fe200078e02ff */
[C---:B------:R-:W-:Y:S01]  /*4690*/  ISETP.GE.AND P0, PT, R8.reuse, R0, PT ;  /* 0x000000000800720c */ /* 0x040fe20003f06270 */
[----:B------:R-:W-:Y:S03]  /*46a0*/  IMAD.HI.U32 R0, R8, R4, RZ ;  /* 0x0000000408007227 */ /* 0x000fe600078e00ff */
[----:B------:R-:W-:Y:S02]  /*46b0*/  ISETP.GE.OR P0, PT, R2, R12, P0 ;  /* 0x0000000c0200720c */ /* 0x000fe40000706670 */
[-C--:B------:R-:W-:Y:S04]  /*46c0*/  SHF.R.U32.HI R0, RZ, R5.reuse, R0 ;  /* 0x00000005ff007219 */ /* 0x080fe80000011600 */
[----:B------:R-:W-:Y:S05]  /*46d0*/  SEL R13, R8, R0, !P2 ;  /* 0x00000000080d7207 */ /* 0x000fea0005000000 */
[----:B------:R-:W-:Y:S02]  /*46e0*/  IMAD.MOV R12, RZ, RZ, -R13 ;  /* 0x000000ffff0c7224 */ /* 0x000fe400078e0a0d */
[----:B------:R-:W-:Y:S04]  /*46f0*/  @!P0 IMAD.HI.U32 R0, R2, R4, RZ ;  /* 0x0000000402008227 */ /* 0x000fe800078e00ff */
[----:B------:R-:W-:Y:S01]  /*4700*/  IMAD R12, R40, R12, R8 ;  /* 0x0000000c280c7224 */ /* 0x000fe200078e0208 */
[----:B------:R-:W-:Y:S04]  /*4710*/  @!P0 SHF.R.U32.HI R0, RZ, R5, R0 ;  /* 0x00000005ff008219 */ /* 0x000fe80000011600 */
[----:B------:R-:W-:Y:S04]  /*4720*/  @!P0 SEL R0, R2, R0, !P2 ;  /* 0x0000000002008207 */ /* 0x000fe80005000000 */
[----:B------:R-:W-:Y:S01]  /*4730*/  @!P0 IADD3 R13, PT, PT, R13, -R0, RZ ;  /* 0x800000000d0d8210 */ /* 0x000fe20007ffe0ff */
[----:B------:R-:W-:Y:S01]  /*4740*/  @!P0 IMAD R0, R9, R12, R0 ;  /* 0x0000000c09008224 */ /* 0x000fe200078e0200 */
[----:B------:R-:W-:Y:S01]  /*4750*/  IADD3 R9, PT, PT, -R8, RZ, RZ ;  /* 0x000000ff08097210 */ /* 0x000fe20007ffe1ff */
[--C-:B------:R-:W-:Y:S02]  /*4760*/  IMAD.MOV R12, RZ, RZ, -R2.reuse ;  /* 0x000000ffff0c7224 */ /* 0x100fe400078e0a02 */
[----:B------:R-:W-:Y:S02]  /*4770*/  @!P0 IMAD R8, R13, R40, R2 ;  /* 0x000000280d088224 */ /* 0x000fe400078e0202 */
[----:B------:R-:W-:Y:S02]  /*4780*/  @!P0 IMAD.MOV.U32 R2, RZ, RZ, R0 ;  /* 0x000000ffff028224 */ /* 0x000fe400078e0000 */
[----:B------:R-:W-:Y:S02]  /*4790*/  IMAD R11, R3, R12, R11 ;  /* 0x0000000c030b7224 */ /* 0x000fe400078e020b */
[----:B------:R-:W-:Y:S02]  /*47a0*/  IMAD R10, R6, R9, R10 ;  /* 0x00000009060a7224 */ /* 0x000fe400078e020a */
[----:B------:R-:W-:Y:S02]  /*47b0*/  IMAD R11, R2, R3, R11 ;  /* 0x00000003020b7224 */ /* 0x000fe400078e020b */
[----:B------:R-:W-:Y:S02]  /*47c0*/  IMAD R10, R8, R6, R10 ;  /* 0x00000006080a7224 */ /* 0x000fe400078e020a */
.L_x_74:
[----:B------:R-:W-:Y:S05]  /*47d0*/  BRA.U UP0, `(.L_x_75) ;  /* 0x0000000100107547 */ /* 0x000fea000b800000 */
[----:B--2---:R-:W-:Y:S04]  /*47e0*/  MOV R2, UR15 ;  /* 0x0000000f00027c02 */ /* 0x004fe80008000f00 */
[----:B------:R-:W-:Y:S04]  /*47f0*/  SHF.L.U32 R2, R2, 0x1f, RZ ;  /* 0x0000001f02027819 */ /* 0x000fe800000006ff */
[----:B------:R-:W2:Y:S02]  /*4800*/  SYNCS.PHASECHK.TRANS64.TRYWAIT P0, [UR7+0x138], R2 ;  /* 0x00013802ff0075a7 */ /* 0x000ea40008001107 */
[----:B--2---:R-:W-:Y:S05]  /*4810*/  @!P0 BRA `(.L_x_76) ;  /* 0x0000004000288947 */ /* 0x004fea0003800000 */
.L_x_75:
[----:B-1----:R-:W-:Y:S02]  /*4820*/  ISETP.NE.U32.AND P2, PT, R20, RZ, PT ;  /* 0x000000ff1400720c */ /* 0x002fe40003f45070 */
[----:B------:R-:W-:Y:S02]  /*4830*/  R2UR UR10, R14 ;  /* 0x000000000e0a72ca */ /* 0x000fe400000e0000 */
[C---:B------:R-:W-:Y:S02]  /*4840*/  ISETP.NE.AND.EX P2, PT, R21.reuse, RZ, PT, P2 ;  /* 0x000000ff1500720c */ /* 0x040fe40003f45320 */
[----:B------:R-:W-:Y:S04]  /*4850*/  ISETP.NE.U32.AND P0, PT, R20, RZ, PT ;  /* 0x000000ff1400720c */ /* 0x000fe80003f05070 */
[----:B------:R-:W-:Y:S05]  /*4860*/  ISETP.NE.AND.EX P0, PT, R21, RZ, PT, P0 ;  /* 0x000000ff1500720c */ /* 0x000fea0003f05300 */
[----:B------:R-:W-:Y:S02]  /*4870*/  USHF.L.U32 UR10, UR10, 0x6, URZ ;  /* 0x000000060a0a7899 */ /* 0x000fe400080006ff */
[----:B------:R-:W-:Y:S10]  /*4880*/  @!P2 BRA `(.L_x_77) ;  /* 0x00000000002ca947 */ /* 0x000ff40003800000 */
[----:B------:R-:W-:Y:S01]  /*4890*/  UPLOP3.LUT UP4, UPT, UPT, UPT, UP3, 0x80, 0x8 ;  /* 0x000000000008789c */ /* 0x000fe20003f8f030 */
[----:B------:R-:W-:Y:S05]  /*48a0*/  HFMA2 R92, -RZ, RZ, 0, 5.9604644775390625e-08 ;  /* 0x00000001ff5c7431 */ /* 0x000fea00000001ff */
[----:B------:R-:W-:Y:S11]  /*48b0*/  PLOP3.LUT P2, PT, PT, PT, UP4, 0x80, 0x8 ;  /* 0x000000000008781c */ /* 0x000ff60003f4f048 */
[----:B------:R-:W-:Y:S02]  /*48c0*/  @!UPT UIADD3 URZ, UPT, UPT, URZ, URZ, URZ ;  /* 0x000000fffffff290 */ /* 0x000fe4000fffe0ff */
[----:B------:R-:W1:Y:S01]  /*48d0*/  @P2 LDC.64 R8, c[0x0][0x888] ;  /* 0x00022200ff082b82 */ /* 0x000e620000000a00 */
[----:B--2---:R-:W-:Y:S04]  /*48e0*/  @P2 IMAD R0, R17, R20, RZ ;  /* 0x0000001411002224 */ /* 0x004fe800078e02ff */
[----:B-1----:R-:W-:Y:S01]  /*48f0*/  @P2 IMAD.WIDE R8, R0, 0x4, R8 ;  /* 0x0000000400082825 */ /* 0x002fe200078e0208 */
[----:B------:R-:W-:Y:S04]  /*4900*/  MOV R0, 0x1 ;  /* 0x0000000100007802 */ /* 0x000fe80000000f00 */
[----:B-----5:R1:W5:Y:S01]  /*4910*/  @P2 LDG.E R49, desc[UR50][R8.64] ;  /* 0x0000003208312981 */ /* 0x020362000c1e1900 */
[----:B------:R-:W-:Y:S01]  /*4920*/  @!P2 PRMT R92, R0, 0x7610, R92 ;  /* 0x00007610005ca816 */ /* 0x000fe2000000005c */
[----:B-1----:R-:W3:Y:S06]  /*4930*/  @!P2 LDC R49, c[0x0][0x880] ;  /* 0x00022000ff31ab82 */ /* 0x002eec0000000800 */
.L_x_77:
[----:B---3-5:R-:W-:Y:S01]  /*4940*/  @!P0 FSETP.EQ.AND P4, PT, R49, RZ, PT ;  /* 0x000000ff3100820b */ /* 0x028fe20003f82000 */
[----:B------:R-:W-:Y:S01]  /*4950*/  @!UPT UIADD3 URZ, UPT, UPT, URZ, URZ, URZ ;  /* 0x000000fffffff290 */ /* 0x000fe2000fffe0ff */
[----:B------:R-:W-:Y:S11]  /*4960*/  @!P0 BRA `(.L_x_78) ;  /* 0x0000000000148947 */ /* 0x000ff60003800000 */
[----:B------:R-:W-:Y:S02]  /*4970*/  LOP3.LUT P0, RZ, R92, 0xff, RZ, 0xc0, !PT ;  /* 0x000000ff5cff7812 */ /* 0x000fe4000780c0ff */
[----:B------:R-:W-:Y:S04]  /*4980*/  PLOP3.LUT P4, PT, PT, PT, UP4, 0x80, 0x8 ;  /* 0x000000000008781c */ /* 0x000fe80003f8f048 */
[----:B------:R-:W-:Y:S07]  /*4990*/  PLOP3.LUT P4, PT, P4, PT, PT, 0x8, 0x80 ;  /* 0x000000000080781c */ /* 0x000fee000278e170 */
[----:B------:R-:W-:Y:S11]  /*49a0*/  @P0 FSETP.EQ.AND P4, PT, R49, RZ, PT ;  /* 0x000000ff3100020b */ /* 0x000ff60003f82000 */
[----:B------:R-:W-:Y:S02]  /*49b0*/  @!UPT UIADD3 URZ, UPT, UPT, URZ, URZ, URZ ;  /* 0x000000fffffff290 */ /* 0x000fe4000fffe0ff */
.L_x_78:
[----:B--2---:R-:W-:Y:S01]  /*49c0*/  SHF.L.U32 R0, R35, 0x1f, RZ ;  /* 0x0000001f23007819 */ /* 0x004fe200000006ff */
[----:B------:R-:W-:Y:S01]  /*49d0*/  ULEA UR17, UR18, UR7, 0x3 ;  /* 0x0000000712117291 */ /* 0x000fe2000f8e18ff */
[----:B------:R-:W-:Y:S01]  /*49e0*/  ISETP.NE.AND P0, PT, R26, 0x1, PT ;  /* 0x000000011a00780c */ /* 0x000fe20003f05270 */
[----:B------:R-:W-:Y:S04]  /*49f0*/  IMAD.SHL.U32 R18, R18, 0x80, RZ ;  /* 0x0000008012127824 */ /* 0x000fe800078e00ff */
[C---:B------:R-:W-:Y:S01]  /*4a00*/  IMAD.HI.U32 R9, R18.reuse, R27, RZ ;  /* 0x0000001b12097227 */ /* 0x040fe200078e00ff */
[C---:B------:R-:W-:Y:S02]  /*4a10*/  R2UR UR11, R18.reuse ;  /* 0x00000000120b72ca */ /* 0x040fe400000e0000 */
[----:B------:R-:W1:Y:S02]  /*4a20*/  SYNCS.PHASECHK.TRANS64.TRYWAIT P2, [UR17+0x118], R0 ;  /* 0x00011800ff0075a7 */ /* 0x000e640008041111 */
[----:B------:R-:W-:Y:S04]  /*4a30*/  SHF.R.U32.HI R9, RZ, R32, R9 ;  /* 0x00000020ff097219 */ /* 0x000fe80000011609 */
[----:B------:R-:W-:Y:S02]  /*4a40*/  SEL R9, R18, R9, !P0 ;  /* 0x0000000912097207 */ /* 0x000fe40004000000 */
[----:B------:R-:W-:Y:S02]  /*4a50*/  ELECT P0, URZ, PT ;  /* 0x0000000000ff782f */ /* 0x000fe40003800000 */
[C---:B------:R-:W-:Y:S01]  /*4a60*/  R2UR UR8, R9.reuse ;  /* 0x00000000090872ca */ /* 0x040fe200000e0000 */
[C---:B------:R-:W-:Y:S01]  /*4a70*/  IMAD.HI.U32 R2, R9.reuse, R24, RZ ;  /* 0x0000001809027227 */ /* 0x040fe200078e00ff */
[----:B------:R-:W-:Y:S02]  /*4a80*/  PLOP3.LUT P4, PT, P4, P0, PT, 0xf2, 0x2f ;  /* 0x00000000002f781c */ /* 0x000fe40002781e72 */
[----:B------:R-:W-:Y:S01]  /*4a90*/  R2UR UR12, R9 ;  /* 0x00000000090c72ca */ /* 0x000fe200000e0000 */
[----:B------:R-:W-:Y:S01]  /*4aa0*/  IMAD.MOV R8, RZ, RZ, -R9 ;  /* 0x000000ffff087224 */ /* 0x000fe200078e0a09 */
[----:B------:R-:W-:Y:S04]  /*4ab0*/  SHF.R.U32.HI R2, RZ, R25, R2 ;  /* 0x00000019ff027219 */ /* 0x000fe80000011602 */
[----:B------:R-:W-:Y:S02]  /*4ac0*/  R2UR UR13, R2 ;  /* 0x00000000020d72ca */ /* 0x000fe400000e0000 */
[----:B------:R-:W-:Y:S03]  /*4ad0*/  R2UR UR9, R8 ;  /* 0x00000000080972ca */ /* 0x000fe600000e0000 */
[----:B------:R-:W-:Y:S05]  /*4ae0*/  @!P4 IADD3 R9, P0, PT, R36, 0x580, RZ ;  /* 0x000005802409c810 */ /* 0x000fea0007f1e0ff */
[----:B------:R-:W-:Y:S03]  /*4af0*/  @!P4 IMAD.X R8, RZ, RZ, R37, P0 ;  /* 0x000000ffff08c224 */ /* 0x000fe600000e0625 */
[----:B------:R-:W-:Y:S02]  /*4b00*/  USEL UR13, UR8, UR13, !UP2 ;  /* 0x0000000d080d7287 */ /* 0x000fe4000d000000 */
[----:B------:R-:W-:Y:S04]  /*4b10*/  UIMAD UR11, UR5, UR9, UR11 ;  /* 0x00000009050b72a4 */ /* 0x000fe8000f8e020b */
[----:B------:R-:W-:Y:S05]  /*4b20*/  IMAD R2, RZ, RZ, -UR13 ;  /* 0x8000000dff027e24 */ /* 0x000fea000f8e02ff */
[----:B------:R-:W-:Y:S11]  /*4b30*/  R2UR UR8, R2 ;  /* 0x00000000020872ca */ /* 0x000ff600000e0000 */
[----:B------:R-:W-:Y:S02]  /*4b40*/  @!UPT UIADD3 URZ, UPT, UPT, URZ, URZ, URZ ;  /* 0x000000fffffff290 */ /* 0x000fe4000fffe0ff */
[----:B------:R-:W-:Y:S01]  /*4b50*/  UIMAD UR12, UR4, UR8, UR12 ;  /* 0x00000008040c72a4 */ /* 0x000fe2000f8e020c */
[----:B-1----:R-:W-:Y:S11]  /*4b60*/  @!P2 BRA `(.L_x_79) ;  /* 0x0000003c006ca947 */ /* 0x002ff60003800000 */
.L_x_171:
[----:B------:R-:W2:Y:S01]  /*4b70*/  LDC.64 R12, c[0x0][0xb18] ;  /* 0x0002c600ff0c7b82 */ /* 0x000ea20000000a00 */
[----:B------:R-:W-:Y:S01]  /*4b80*/  @!P4 R2UR UR14, R9 ;  /* 0x00000000090ec2ca */ /* 0x000fe200000e0000 */
[----:B------:R-:W-:Y:S01]  /*4b90*/  VOTEU.ALL UP1, P4 ;  /* 0x0000000000ff7886 */ /* 0x000fe20002020000 */
[----:B------:R-:W-:Y:S01]  /*4ba0*/  @!P4 R2UR UR8, R8 ;  /* 0x000000000808c2ca */ /* 0x000fe200000e0000 */
[----:B------:R-:W-:Y:S01]  /*4bb0*/  UIADD3 UR9, UPT, UPT, UR17, 0x100, URZ ;  /* 0x0000010011097890 */ /* 0x000fe2000fffe0ff */
[----:B-1----:R-:W-:Y:S03]  /*4bc0*/  @!P4 IMAD.MOV.U32 R0, RZ, RZ, 0x2000 ;  /* 0x00002000ff00c424 */ /* 0x002fe600078e00ff */
[----:B------:R-:W1:Y:S01]  /*4bd0*/  @!P1 LDC R2, c[0x0][0xb0c] ;  /* 0x0002c300ff029b82 */ /* 0x000e620000000800 */
[----:B------:R-:W-:Y:S01]  /*4be0*/  @!UP1 UPRMT UR20, URZ, 0x40, URZ ;  /* 0x00000040ff149896 */ /* 0x000fe200080000ff */
[----:B------:R-:W-:Y:S01]  /*4bf0*/  @P3 SHF.R.U32.HI R17, RZ, 0x10, R29 ;  /* 0x00000010ff113819 */ /* 0x000fe2000001161d */
[----:B------:R-:W-:Y:S01]  /*4c00*/  VOTEU.ALL UP0, P4 ;  /* 0x0000000000ff7886 */ /* 0x000fe20002000000 */
[----:B------:R-:W-:Y:S02]  /*4c10*/  UIADD3 UR16, UPT, UPT, UR18, 0x1, URZ ;  /* 0x0000000112107890 */ /* 0x000fe4000fffe0ff */
[----:B------:R-:W-:Y:S01]  /*4c20*/  @!UP1 UPRMT UR20, UR20, 0x5410, URZ ;  /* 0x0000541014149896 */ /* 0x000fe200080000ff */
[----:B------:R-:W-:Y:S01]  /*4c30*/  IMAD.U32 R8, RZ, RZ, UR14 ;  /* 0x0000000eff087e24 */ /* 0x000fe2000f8e00ff */
[----:B------:R-:W-:Y:S01]  /*4c40*/  UISETP.NE.AND UP5, UPT, UR16, 0x3, UPT ;  /* 0x000000031000788c */ /* 0x000fe2000bfa5270 */
[----:B------:R-:W-:Y:S01]  /*4c50*/  IMAD.U32 R9, RZ, RZ, UR8 ;  /* 0x00000008ff097e24 */ /* 0x000fe2000f8e00ff */
[----:B------:R-:W-:Y:S02]  /*4c60*/  @!UP1 ULEA UR8, UR18, UR7, 0xd ;  /* 0x0000000712089291 */ /* 0x000fe4000f8e68ff */
[----:B------:R-:W-:Y:S01]  /*4c70*/  @!P4 R2UR UR22, R8 ;  /* 0x000000000816c2ca */ /* 0x000fe200000e0000 */
[----:B------:R-:W-:Y:S01]  /*4c80*/  UPRMT UR19, UR45, 0x654, UR9 ;  /* 0x000006542d137896 */ /* 0x000fe20008000009 */
[----:B------:R-:W-:Y:S01]  /*4c90*/  @!P4 R2UR UR23, R9 ;  /* 0x000000000917c2ca */ /* 0x000fe200000e0000 */
[----:B------:R-:W-:Y:S01]  /*4ca0*/  @!UP1 UIADD3 UR8, UPT, UPT, UR8, 0x200, URZ ;  /* 0x0000020008089890 */ /* 0x000fe2000fffe0ff */
[----:B------:R-:W3:Y:S01]  /*4cb0*/  LDC.64 R8, c[0x0][0xb10] ;  /* 0x0002c400ff087b82 */ /* 0x000ee20000000a00 */
[----:B------:R-:W-:Y:S02]  /*4cc0*/  USEL UR18, URZ, 0x1, UP5 ;  /* 0x00000001ff127887 */ /* 0x000fe4000a800000 */
[----:B------:R-:W-:Y:S04]  /*4cd0*/  USEL UR16, UR16, URZ, UP5 ;  /* 0x000000ff10107287 */ /* 0x000fe8000a800000 */
[----:B------:R-:W-:Y:S01]  /*4ce0*/  ULEA UR14, UR16, UR7, 0x3 ;  /* 0x00000007100e7291 */ /* 0x000fe2000f8e18ff */
[----:B------:R-:W-:Y:S03]  /*4cf0*/  LOP3.LUT R35, R35, UR18, RZ, 0x3c, !PT ;  /* 0x0000001223237c12 */ /* 0x000fe6000f8e3cff */
[----:B------:R4:W-:Y:S01]  /*4d00*/  @!UP0 UTMALDG.4D.IM2COL [UR8], [UR22], UR20 ;  /* 0x00000008160083b4 */ /* 0x0009e20008058014 */
[----:B------:R5:W-:Y:S01]  /*4d10*/  @!P4 SYNCS.ARRIVE.TRANS64.RED.A0TR RZ, [UR17+0x100], R0 ;  /* 0x00010000ffffc9a7 */ /* 0x000be20008300411 */
[----:B------:R-:W-:Y:S01]  /*4d20*/  SHF.L.U32 R14, R35, 0x1f, RZ ;  /* 0x0000001f230e7819 */ /* 0x000fe200000006ff */
[C---:B---3--:R-:W-:Y:S01]  /*4d30*/  @!P1 IMAD.HI.U32 R8, R11.reuse, R8, RZ ;  /* 0x000000080b089227 */ /* 0x048fe200078e00ff */
[----:B--2---:R-:W-:Y:S02]  /*4d40*/  @!P1 ISETP.NE.AND P0, PT, R12, 0x1, PT ;  /* 0x000000010c00980c */ /* 0x004fe40003f05270 */
[----:B-1----:R-:W-:Y:S01]  /*4d50*/  @!P1 ISETP.NE.AND P2, PT, R2, 0x1, PT ;  /* 0x000000010200980c */ /* 0x002fe20003f45270 */
[----:B------:R-:W-:Y:S01]  /*4d60*/  SYNCS.ARRIVE.TRANS64.RED.A1T0 RZ, [UR19], RZ ;  /* 0x000000ffffff79a7 */ /* 0x000fe20008100413 */
[C---:B------:R-:W-:Y:S01]  /*4d70*/  @!P1 IMAD.HI.U32 R13, R10.reuse, R13, RZ ;  /* 0x0000000d0a0d9227 */ /* 0x040fe200078e00ff */
[----:B------:R-:W-:Y:S04]  /*4d80*/  @!P1 SHF.R.U32.HI R8, RZ, R9, R8 ;  /* 0x00000009ff089219 */ /* 0x000fe80000011608 */
[----:B------:R-:W-:Y:S01]  /*4d90*/  @!P1 SEL R8, R11, R8, !P2 ;  /* 0x000000080b089207 */ /* 0x000fe20005000000 */
[----:B------:R-:W1:Y:S01]  /*4da0*/  SYNCS.PHASECHK.TRANS64.TRYWAIT P5, [UR14+0x118], R14 ;  /* 0x0001180eff0075a7 */ /* 0x000e6200080a110e */
[----:B-----5:R-:W2:Y:S02]  /*4db0*/  @!P1 LDC R0, c[0x0][0xb20] ;  /* 0x0002c800ff009b82 */ /* 0x020ea40000000800 */
[----:B--2---:R-:W-:Y:S04]  /*4dc0*/  @!P1 SHF.R.U32.HI R0, RZ, R0, R13 ;  /* 0x00000000ff009219 */ /* 0x004fe8000001160d */
[----:B------:R-:W-:Y:S05]  /*4dd0*/  @!P1 SEL R9, R10, R0, !P0 ;  /* 0x000000000a099207 */ /* 0x000fea0004000000 */
[----:B------:R-:W-:Y:S02]  /*4de0*/  @!P1 IMAD.IADD R0, R9, 0x1, -R8 ;  /* 0x0000000109009824 */ /* 0x000fe400078e0a08 */
[----:B------:R-:W-:Y:S02]  /*4df0*/  @!P1 IMAD.IADD R8, R8, 0x1, -R9 ;  /* 0x0000000108089824 */ /* 0x000fe400078e0a09 */
[----:B------:R-:W-:Y:S02]  /*4e00*/  @!P1 IMAD R11, R0, R2, R11 ;  /* 0x00000002000b9224 */ /* 0x000fe400078e020b */
[----:B------:R-:W-:Y:S01]  /*4e10*/  @!P1 IMAD R10, R8, R12, R10 ;  /* 0x0000000c080a9224 */ /* 0x000fe200078e020a */
[----:B-1--4-:R-:W-:Y:S06]  /*4e20*/  @!P5 BRA `(.L_x_80) ;  /* 0x0000003800d4d947 */ /* 0x012fec0003800000 */
.L_x_173:
[----:B------:R-:W-:Y:S01]  /*4e30*/  @!P4 IADD3 R2, P0, PT, R36, 0x580, RZ ;  /* 0x000005802402c810 */ /* 0x000fe20007f1e0ff */
[----:B------:R-:W-:Y:S01]  /*4e40*/  VOTEU.ALL UP1, P4 ;  /* 0x0000000000ff7886 */ /* 0x000fe20002020000 */
[----:B------:R-:W-:Y:S01]  /*4e50*/  UIADD3 UR17, UPT, UPT, UR16, 0x1, URZ ;  /* 0x0000000110117890 */ /* 0x000fe2000fffe0ff */
[----:B------:R-:W-:Y:S01]  /*4e60*/  LOP3.LUT R34, R34, 0x1, RZ, 0x3c, !PT ;  /* 0x0000000122227812 */ /* 0x000fe200078e3cff */
[----:B------:R-:W-:Y:S01]  /*4e70*/  VOTEU.ALL UP0, P4 ;  /* 0x0000000000ff7886 */ /* 0x000fe20002000000 */
[----:B-1----:R-:W-:Y:S01]  /*4e80*/  @!P4 IMAD.X R0, RZ, RZ, R37, P0 ;  /* 0x000000ffff00c224 */ /* 0x002fe200000e0625 */
[----:B------:R-:W-:Y:S01]  /*4e90*/  @!P4 R2UR UR9, R2 ;  /* 0x000000000209c2ca */ /* 0x000fe200000e0000 */
[----:B------:R-:W-:Y:S01]  /*4ea0*/  @!UP1 UIADD3 UR10, UPT, UPT, UR10, 0x20, URZ ;  /* 0x000000200a0a9890 */ /* 0x000fe2000fffe0ff */
[----:B------:R-:W-:Y:S01]  /*4eb0*/  IMAD.IADD R14, R10, 0x1, R90 ;  /* 0x000000010a0e7824 */ /* 0x000fe200078e025a */
[----:B------:R-:W-:Y:S01]  /*4ec0*/  UISETP.NE.AND UP5, UPT, UR17, 0x3, UPT ;  /* 0x000000031100788c */ /* 0x000fe2000bfa5270 */
[----:B------:R-:W-:Y:S01]  /*4ed0*/  @!P4 R2UR UR8, R0 ;  /* 0x000000000008c2ca */ /* 0x000fe200000e0000 */
[----:B------:R-:W-:Y:S04]  /*4ee0*/  IMAD.IADD R18, R11, 0x1, R91 ;  /* 0x000000010b127824 */ /* 0x000fe800078e025b */
[----:B------:R-:W-:Y:S04]  /*4ef0*/  PLOP3.LUT P0, PT, PT, PT, UP5, 0x80, 0x8 ;  /* 0x000000000008781c */ /* 0x000fe80003f0f058 */
[----:B------:R-:W-:Y:S01]  /*4f00*/  IMAD.U32 R8, RZ, RZ, UR9 ;  /* 0x00000009ff087e24 */ /* 0x000fe2000f8e00ff */
[----:B------:R-:W-:Y:S01]  /*4f10*/  UIADD3 UR9, UPT, UPT, UR14, 0x100, URZ ;  /* 0x000001000e097890 */ /* 0x000fe2000fffe0ff */
[----:B------:R-:W-:Y:S02]  /*4f20*/  SEL R0, RZ, 0x1, P0 ;  /* 0x00000001ff007807 */ /* 0x000fe40000000000 */
[----:B------:R-:W-:Y:S01]  /*4f30*/  IMAD.U32 R9, RZ, RZ, UR8 ;  /* 0x00000008ff097e24 */ /* 0x000fe2000f8e00ff */
[----:B------:R-:W-:Y:S01]  /*4f40*/  @!UP1 ULEA UR8, UR16, UR7, 0xd ;  /* 0x0000000710089291 */ /* 0x000fe2000f8e68ff */
[----:B------:R-:W-:Y:S01]  /*4f50*/  @!P4 R2UR UR20, R8 ;  /* 0x000000000814c2ca */ /* 0x000fe200000e0000 */
[----:B------:R-:W-:Y:S01]  /*4f60*/  @!UP1 UPRMT UR16, URZ, 0x40, URZ ;  /* 0x00000040ff109896 */ /* 0x000fe200080000ff */
[----:B------:R-:W-:Y:S01]  /*4f70*/  LOP3.LUT R35, R35, R0, RZ, 0x3c, !PT ;  /* 0x0000000023237212 */ /* 0x000fe200078e3cff */
[----:B------:R-:W-:Y:S01]  /*4f80*/  @!UP1 UIADD3 UR8, UPT, UPT, UR8, 0x200, URZ ;  /* 0x0000020008089890 */ /* 0x000fe2000fffe0ff */
[----:B------:R-:W-:Y:S01]  /*4f90*/  @!P4 R2UR UR21, R9 ;  /* 0x000000000915c2ca */ /* 0x000fe200000e0000 */
[----:B------:R-:W-:Y:S02]  /*4fa0*/  @!UP1 UPRMT UR19, UR16, 0x5410, URZ ;  /* 0x0000541010139896 */ /* 0x000fe400080000ff */
[----:B------:R-:W-:Y:S10]  /*4fb0*/  UPRMT UR18, UR45, 0x654, UR9 ;  /* 0x000006542d127896 */ /* 0x000ff40008000009 */
[----:B------:R2:W-:Y:S01]  /*4fc0*/  @!UP0 UTMALDG.4D.IM2COL [UR8], [UR20], UR19 ;  /* 0x00000008140083b4 */ /* 0x0005e20008058013 */
[----:B------:R2:W-:Y:S01]  /*4fd0*/  @!P4 SYNCS.ARRIVE.TRANS64.RED.A0TR RZ, [UR14+0x100], R33 ;  /* 0x00010021ffffc9a7 */ /* 0x0005e2000830040e */
[----:B------:R-:W-:Y:S01]  /*4fe0*/  UPLOP3.LUT UP0, UPT, UPT, UPT, UPT, 0x80, 0x8 ;  /* 0x000000000008789c */ /* 0x000fe20003f0f070 */
[----:B------:R-:W-:Y:S01]  /*4ff0*/  SYNCS.ARRIVE.TRANS64.RED.A1T0 RZ, [UR18], RZ ;  /* 0x000000ffffff79a7 */ /* 0x000fe20008100412 */
[----:B------:R-:W-:Y:S01]  /*5000*/  USEL UR18, UR17, URZ, UP5 ;  /* 0x000000ff11127287 */ /* 0x000fe2000a800000 */
[----:B------:R-:W-:Y:S11]  /*5010*/  @P3 BRA `(.L_x_81) ;  /* 0xfffffff400043947 */ /* 0x000ff6000383ffff */
[----:B------:R-:W-:Y:S01]  /*5020*/  UIADD3 UR7, UPT, UPT, UR7, 0x118, URZ ;  /* 0x0000011807077890 */ /* 0x000fe2000fffe0ff */
[----:B------:R-:W-:-:S03]  /*5030*/  SHF.L.U32 R2, R35, 0x1f, RZ ;  /* 0x0000001f23027819 */ /* 0x000fc600000006ff */
[----:B------:R-:W-:-:S09]  /*5040*/  ULEA UR4, UR18, UR7, 0x3 ;  /* 0x0000000712047291 */ /* 0x000fd2000f8e18ff */
[----:B------:R-:W1:Y:S02]  /*5050*/  SYNCS.PHASECHK.TRANS64.TRYWAIT P0, [UR4], R2 ;  /* 0x00000002ff0075a7 */ /* 0x000e640008001104 */
[----:B-1----:R-:W-:Y:S05]  /*5060*/  @!P0 BRA `(.L_x_82) ;  /* 0x00000038005c8947 */ /* 0x002fea0003800000 */
.L_x_175:
[----:B------:R-:W-:-:S04]  /*5070*/  UIADD3 UR4, UPT, UPT, UR18, 0x1, URZ ;  /* 0x0000000112047890 */ /* 0x000fc8000fffe0ff */
[----:B------:R-:W-:-:S04]  /*5080*/  UISETP.NE.AND UP0, UPT, UR4, 0x3, UPT ;  /* 0x000000030400788c */ /* 0x000fc8000bf05270 */
[----:B------:R-:W-:Y:S02]  /*5090*/  USEL UR4, UR4, URZ, UP0 ;  /* 0x000000ff04047287 */ /* 0x000fe40008000000 */
[----:B------:R-:W-:-:S04]  /*50a0*/  PLOP3.LUT P0, PT, PT, PT, UP0, 0x80, 0x8 ;  /* 0x000000000008781c */ /* 0x000fc80003f0f008 */
[----:B-1----:R-:W-:Y:S01]  /*50b0*/  SEL R2, RZ, 0x1, P0 ;  /* 0x00000001ff027807 */ /* 0x002fe20000000000 */
[----:B------:R-:W-:-:S03]  /*50c0*/  IMAD.U32 R0, RZ, RZ, UR4 ;  /* 0x00000004ff007e24 */ /* 0x000fc6000f8e00ff */
[----:B------:R-:W-:Y:S01]  /*50d0*/  LOP3.LUT R35, R35, R2, RZ, 0x3c, !PT ;  /* 0x0000000223237212 */ /* 0x000fe200078e3cff */
[C---:B------:R-:W-:Y:S01]  /*50e0*/  VIADD R4, R0.reuse, 0x1 ;  /* 0x0000000100047836 */ /* 0x040fe20000000000 */
[----:B------:R-:W-:Y:S02]  /*50f0*/  LEA R2, R0, UR7, 0x3 ;  /* 0x0000000700027c11 */ /* 0x000fe4000f8e18ff */
[----:B------:R-:W-:Y:S02]  /*5100*/  SHF.L.U32 R3, R35, 0x1f, RZ ;  /* 0x0000001f23037819 */ /* 0x000fe400000006ff */
[----:B------:R-:W-:Y:S02]  /*5110*/  ISETP.NE.AND P0, PT, R4, 0x3, PT ;  /* 0x000000030400780c */ /* 0x000fe40003f05270 */
[----:B------:R-:W1:Y:S02]  /*5120*/  SYNCS.PHASECHK.TRANS64.TRYWAIT P1, [R2+URZ], R3 ;  /* 0x00000003020075a7 */ /* 0x000e6400080211ff */
[----:B------:R-:W-:-:S02]  /*5130*/  SEL R0, RZ, 0x1, P0 ;  /* 0x00000001ff007807 */ /* 0x000fc40000000000 */
[----:B------:R-:W-:Y:S02]  /*5140*/  SEL R4, R4, RZ, P0 ;  /* 0x000000ff04047207 */ /* 0x000fe40000000000 */
[----:B------:R-:W-:Y:S01]  /*5150*/  LOP3.LUT R0, R35, R0, RZ, 0x3c, !PT ;  /* 0x0000000023007212 */ /* 0x000fe200078e3cff */
[----:B-1----:R-:W-:Y:S06]  /*5160*/  @!P1 BRA `(.L_x_83) ;  /* 0x0000003800349947 */ /* 0x002fec0003800000 */
.L_x_176:
[----:B------:R-:W-:Y:S02]  /*5170*/  LEA R4, R4, UR7, 0x3 ;  /* 0x0000000704047c11 */ /* 0x000fe4000f8e18ff */
[----:B------:R-:W-:-:S07]  /*5180*/  SHF.L.U32 R0, R0, 0x1f, RZ ;  /* 0x0000001f00007819 */ /* 0x000fce00000006ff */
.L_x_84:
[----:B---3--:R3:W4:Y:S02]  /*5190*/  SYNCS.PHASECHK.TRANS64.TRYWAIT P0, [R4+URZ], R0 ;  /* 0x00000000040075a7 */ /* 0x00872400080011ff */
[----:B----4-:R-:W-:Y:S05]  /*51a0*/  @!P0 NANOSLEEP.SYNCS 0x989680 ;  /* 0x009896800000895d */ /* 0x010fea0003900000 */
[----:B------:R-:W4:Y:S02]  /*51b0*/  @!P0 SYNCS.PHASECHK.TRANS64 P0, [R4+URZ], R0 ;  /* 0x00000000040085a7 */ /* 0x000f2400080010ff */
[----:B--2-4-:R-:W-:Y:S05]  /*51c0*/  @P0 EXIT ;  /* 0x000000000000094d */ /* 0x014fea0003800000 */
[----:B------:R-:W-:Y:S05]  /*51d0*/  BRA `(.L_x_84) ;  /* 0xfffffffc00ec7947 */ /* 0x000fea000383ffff */
.L_x_72:
[----:B------:R-:W-:-:S06]  /*51e0*/  UISETP.GE.AND UP0, UPT, UR6, 0x4, UPT ;  /* 0x000000040600788c */ /* 0x000fcc000bf06270 */
[----:B------:R-:W-:-:S13]  /*51f0*/  PLOP3.LUT P0, PT, PT, PT, UP0, 0x80, 0x8 ;  /* 0x000000000008781c */ /* 0x000fda0003f0f008 */
[----:B------:R-:W-:Y:S05]  /*5200*/  @!P0 EXIT ;  /* 0x000000000000894d */ /* 0x000fea0003800000 */
[----:B------:R-:W-:Y:S01]  /*5210*/  BAR.SYNC.DEFER_BLOCKING 0x6, 0xa0 ;  /* 0x0182800000007b1d */ /* 0x000fe20000010000 */
[C---:B------:R-:W-:Y:S01]  /*5220*/  IMAD.SHL.U32 R0, R102.reuse, 0x20, RZ ;  /* 0x0000002066007824 */ /* 0x040fe200078e00ff */
[C---:B------:R-:W-:Y:S01]  /*5230*/  LOP3.LUT R103, R102.reuse, 0x2, RZ, 0xc0, !PT ;  /* 0x0000000266677812 */ /* 0x040fe200078ec0ff */
[C---:B------:R-:W-:Y:S01]  /*5240*/  IMAD.SHL.U32 R106, R102.reuse, 0x4, RZ ;  /* 0x00000004666a7824 */ /* 0x040fe200078e00ff */
[C---:B------:R-:W-:Y:S01]  /*5250*/  LOP3.LUT R99, R102.reuse, 0x60, RZ, 0xc0, !PT ;  /* 0x0000006066637812 */ /* 0x040fe200078ec0ff */
[----:B------:R-:W-:Y:S01]  /*5260*/  IMAD.U32 R46, R102, 0x10000, RZ ;  /* 0x00010000662e7824 */ /* 0x000fe200078e00ff */
[----:B------:R-:W-:Y:S02]  /*5270*/  UMOV UR52, 0x400 ;  /* 0x0000040000347882 */ /* 0x000fe40000000000 */
[----:B------:R-:W1:Y:S01]  /*5280*/  LDC R95, c[0x0][0x370] ;  /* 0x0000dc00ff5f7b82 */ /* 0x000e620000000800 */
[----:B------:R-:W-:Y:S01]  /*5290*/  ULEA UR52, UR45, UR52, 0x18 ;  /* 0x000000342d347291 */ /* 0x000fe2000f8ec0ff */
[----:B------:R-:W-:Y:S01]  /*52a0*/  LOP3.LUT R4, R0, 0xc0, RZ, 0xc0, !PT ;  /* 0x000000c000047812 */ /* 0x000fe200078ec0ff */
[----:B------:R-:W-:Y:S01]  /*52b0*/  IMAD.MOV.U32 R98, RZ, RZ, 0x1 ;  /* 0x00000001ff627424 */ /* 0x000fe200078e00ff */
[----:B------:R-:W-:Y:S01]  /*52c0*/  LOP3.LUT R102, R102, 0x4, RZ, 0xc0, !PT ;  /* 0x0000000466667812 */ /* 0x000fe200078ec0ff */
[----:B------:R-:W-:Y:S01]  /*52d0*/  UIADD3 UR55, UPT, UPT, UR52, 0x200, URZ ;  /* 0x0000020034377890 */ /* 0x000fe2000fffe0ff */
[----:B------:R-:W-:Y:S01]  /*52e0*/  LOP3.LUT R106, R4, 0x18, R106, 0xf8, !PT ;  /* 0x00000018046a7812 */ /* 0x000fe200078ef86a */
[----:B------:R-:W-:Y:S01]  /*52f0*/  IMAD.MOV.U32 R45, RZ, RZ, RZ ;  /* 0x000000ffff2d7224 */ /* 0x000fe200078e00ff */
[----:B------:R-:W2:Y:S01]  /*5300*/  LDC R42, c[0x0][0xb0c] ;  /* 0x0002c300ff2a7b82 */ /* 0x000ea20000000800 */
[----:B------:R-:W-:-:S02]  /*5310*/  IADD3 R105, PT, PT, -R102, 0x2, RZ ;  /* 0x0000000266697810 */ /* 0x000fc40007ffe1ff */
[----:B------:R-:W-:Y:S02]  /*5320*/  CS2R R96, SRZ ;  /* 0x0000000000607805 */ /* 0x000fe4000001ff00 */
[----:B------:R-:W-:Y:S01]  /*5330*/  LOP3.LUT R106, R106, 0xf20, R0, 0xf8, !PT ;  /* 0x00000f206a6a7812 */ /* 0x000fe200078ef800 */
[----:B------:R-:W-:Y:S01]  /*5340*/  IMAD.MOV.U32 R64, RZ, RZ, RZ ;  /* 0x000000ffff407224 */ /* 0x000fe200078e00ff */
[----:B------:R-:W-:Y:S01]  /*5350*/  LOP3.LUT R46, R46, 0x600000, RZ, 0xc0, !PT ;  /* 0x006000002e2e7812 */ /* 0x000fe200078ec0ff */
[----:B------:R-:W-:Y:S01]  /*5360*/  IMAD.MOV R103, RZ, RZ, -R103 ;  /* 0x000000ffff677224 */ /* 0x000fe200078e0a67 */
[----:B------:R-:W-:Y:S01]  /*5370*/  LEA R106, R106, UR55, 0x1 ;  /* 0x000000376a6a7c11 */ /* 0x000fe2000f8e08ff */
[----:B------:R-:W4:Y:S01]  /*5380*/  LDC R93, c[0x0][0xb20] ;  /* 0x0002c800ff5d7b82 */ /* 0x000f220000000800 */
[----:B------:R-:W3:Y:S01]  /*5390*/  LDS R2, [UR52+0x190] ;  /* 0x00019034ff027984 */ /* 0x000ee20008000800 */
[----:B------:R-:W-:Y:S01]  /*53a0*/  IMAD.MOV R102, RZ, RZ, -R102 ;  /* 0x000000ffff667224 */ /* 0x000fe200078e0a66 */
[----:B------:R-:W1:Y:S01]  /*53b0*/  LDCU.64 UR56, c[0x0][0x348] ;  /* 0x00006900ff3877ac */ /* 0x000e620008000a00 */
[----:B------:R-:W-:Y:S01]  /*53c0*/  IMAD.SHL.U32 R105, R105, 0x10, RZ ;  /* 0x0000001069697824 */ /* 0x000fe200078e00ff */
[----:B------:R-:W1:Y:S03]  /*53d0*/  LDCU.64 UR36, c[0x0][0x888] ;  /* 0x00011100ff2477ac */ /* 0x000e660008000a00 */
[----:B------:R-:W1:Y:S01]  /*53e0*/  LDC R41, c[0x0][0xb30] ;  /* 0x0002cc00ff297b82 */ /* 0x000e620000000800 */
[----:B------:R-:W1:Y:S01]  /*53f0*/  LDCU.64 UR46, c[0x0][0x8b0] ;  /* 0x00011600ff2e77ac */ /* 0x000e620008000a00 */
[----:B------:R-:W1:Y:S06]  /*5400*/  LDCU.64 UR38, c[0x0][0x8a8] ;  /* 0x00011500ff2677ac */ /* 0x000e6c0008000a00 */
[----:B------:R-:W1:Y:S01]  /*5410*/  LDC.64 R84, c[0x0][0xb10] ;  /* 0x0002c400ff547b82 */ /* 0x000e620000000a00 */
[----:B------:R-:W1:Y:S01]  /*5420*/  LDCU.64 UR48, c[0x0][0xa90] ;  /* 0x00015200ff3077ac */ /* 0x000e620008000a00 */
[----:B------:R-:W-:-:S06]  /*5430*/  UMOV UR54, URZ ;  /* 0x000000ff00367c82 */ /* 0x000fcc0008000000 */
[----:B------:R-:W1:Y:S01]  /*5440*/  LDC.64 R38, c[0x0][0xb18] ;  /* 0x0002c600ff267b82 */ /* 0x000e620000000a00 */
[----:B------:R-:W-:-:S07]  /*5450*/  UMOV UR53, URZ ;  /* 0x000000ff00357c82 */ /* 0x000fce0008000000 */
[----:B------:R-:W1:Y:S08]  /*5460*/  LDC.64 R80, c[0x0][0x888] ;  /* 0x00022200ff507b82 */ /* 0x000e700000000a00 */
[----:B------:R-:W1:Y:S01]  /*5470*/  LDC.64 R36, c[0x0][0xb28] ;  /* 0x0002ca00ff247b82 */ /* 0x000e620000000a00 */
[C---:B---3--:R-:W-:Y:S01]  /*5480*/  VIADD R3, R2.reuse, 0x40 ;  /* 0x0000004002037836 */ /* 0x048fe20000000000 */
[----:B------:R-:W-:-:S04]  /*5490*/  LOP3.LUT R2, R2, 0xffff, RZ, 0xc0, !PT ;  /* 0x0000ffff02027812 */ /* 0x000fc800078ec0ff */
[----:B------:R-:W-:Y:S02]  /*54a0*/  LOP3.LUT R3, R3, 0xffff, RZ, 0xc0, !PT ;  /* 0x0000ffff03037812 */ /* 0x000fe400078ec0ff */
[----:B------:R-:W3:Y:S03]  /*54b0*/  LDC.64 R82, c[0x0][0x890] ;  /* 0x00022400ff527b82 */ /* 0x000ee60000000a00 */
[----:B------:R1:W-:Y:S05]  /*54c0*/  STL.64 [R1], R2 ;  /* 0x0000000201007387 */ /* 0x0003ea0000100a00 */
[----:B------:R-:W1:Y:S08]  /*54d0*/  LDC.64 R88, c[0x0][0xa80] ;  /* 0x0002a000ff587b82 */ /* 0x000e700000000a00 */
[----:B------:R-:W1:Y:S08]  /*54e0*/  LDC.64 R86, c[0x0][0xa88] ;  /* 0x0002a200ff567b82 */ /* 0x000e700000000a00 */
[----:B--2-4-:R-:W1:Y:S02]  /*54f0*/  LDC R94, c[0x0][0x374] ;  /* 0x0000dd00ff5e7b82 */ /* 0x014e640000000800 */
.L_x_115:
[----:B-1----:R-:W-:Y:S04]  /*5500*/  SHF.L.U32 R2, R96, 0x1f, RZ ;  /* 0x0000001f60027819 */ /* 0x002fe800000006ff */
[----:B------:R-:W1:Y:S02]  /*5510*/  SYNCS.PHASECHK.TRANS64.TRYWAIT P0, [UR52+0x140], R2 ;  /* 0x00014002ff0075a7 */ /* 0x000e640008001134 */
[----:B-1----:R-:W-:Y:S05]  /*5520*/  @!P0 BRA `(.L_x_85) ;  /* 0x0000003400588947 */ /* 0x002fea0003800000 */
.L_x_178:
[----:B------:R-:W2:Y:S01]  /*5530*/  LDC.64 R10, c[0x0][0xb10] ;  /* 0x0002c400ff0a7b82 */ /* 0x000ea20000000a00 */
[----:B------:R-:W4:Y:S01]  /*5540*/  LDS.128 R20, [UR52+0x180] ;  /* 0x00018034ff147984 */ /* 0x000f220008000c00 */
[----:B------:R-:W-:Y:S01]  /*5550*/  UIADD3 UR4, UPT, UPT, UR52, 0x148, URZ ;  /* 0x0000014834047890 */ /* 0x000fe2000fffe0ff */
[----:B-1----:R-:W-:Y:S01]  /*5560*/  IMAD R0, R45, 0x4, R1 ;  /* 0x000000042d007824 */ /* 0x002fe200078e0201 */
[----:B------:R-:W-:Y:S04]  /*5570*/  ISETP.NE.AND P1, PT, R41, 0x1, PT ;  /* 0x000000012900780c */ /* 0x000fe80003f25270 */
[----:B------:R-:W1:Y:S01]  /*5580*/  LDC.64 R8, c[0x0][0xb18] ;  /* 0x0002c600ff087b82 */ /* 0x000e620000000a00 */
[----:B------:R-:W-:Y:S01]  /*5590*/  UPRMT UR4, URZ, 0x654, UR4 ;  /* 0x00000654ff047896 */ /* 0x000fe20008000004 */
[----:B------:R-:W-:Y:S01]  /*55a0*/  ISETP.GE.AND P0, PT, R40, 0x1, PT ;  /* 0x000000012800780c */ /* 0x000fe20003f06270 */
[----:B------:R-:W-:Y:S01]  /*55b0*/  @!PT LDS RZ, [RZ] ;  /* 0x00000000fffff984 */ /* 0x000fe20000000800 */
[----:B------:R-:W-:Y:S01]  /*55c0*/  @!PT LDS RZ, [RZ] ;  /* 0x00000000fffff984 */ /* 0x000fe20000000800 */
[----:B------:R-:W-:Y:S01]  /*55d0*/  @!PT LDS RZ, [RZ] ;  /* 0x00000000fffff984 */ /* 0x000fe20000000800 */
[----:B------:R-:W-:Y:S01]  /*55e0*/  @!PT LDS RZ, [RZ] ;  /* 0x00000000fffff984 */ /* 0x000fe20000000800 */
[----:B------:R3:W-:Y:S06]  /*55f0*/  MEMBAR.ALL.CTA ;  /* 0x0000000000007992 */ /* 0x0007ec0000008000 */
[----:B---3--:R-:W3:Y:S01]  /*5600*/  FENCE.VIEW.ASYNC.S ;  /* 0x00000000000073c6 */ /* 0x008ee20000000000 */
[----:B------:R-:W1:Y:S08]  /*5610*/  @!P1 LDC R12, c[0x0][0xb20] ;  /* 0x0002c800ff0c9b82 */ /* 0x000e700000000800 */
[----:B------:R-:W1:Y:S01]  /*5620*/  @!P1 LDC R7, c[0x0][0xb0c] ;  /* 0x0002c300ff079b82 */ /* 0x000e620000000800 */
[----:B---3--:R-:W-:Y:S01]  /*5630*/  SYNCS.ARRIVE.TRANS64.RED.A1T0 RZ, [UR4], RZ ;  /* 0x000000ffffff79a7 */ /* 0x008fe20008100404 */
[----:B------:R3:W5:Y:S01]  /*5640*/  LDL R16, [R0] ;  /* 0x0000000000107983 */ /* 0x0007620000100800 */
[----:B----4-:R-:W-:Y:S04]  /*5650*/  LOP3.LUT P4, RZ, R22, 0x1, RZ, 0xc0, !PT ;  /* 0x0000000116ff7812 */ /* 0x010fe8000788c0ff */
[----:B------:R-:W-:Y:S09]  /*5660*/  P2R R107, PR, RZ, 0x10 ;  /* 0x00000010ff6b7803 */ /* 0x000ff20000000000 */
[----:B------:R-:W-:Y:S02]  /*5670*/  @P4 MOV R44, R20 ;  /* 0x00000014002c4202 */ /* 0x000fe40000000f00 */
[----:B------:R-:W-:Y:S01]  /*5680*/  @P4 LOP3.LUT R43, R21, 0xffff, RZ, 0xc0, !PT ;  /* 0x0000ffff152b4812 */ /* 0x000fe200078ec0ff */
[----:B--23--:R-:W-:Y:S06]  /*5690*/  @!P0 BRA `(.L_x_86) ;  /* 0x0000000000a48947 */ /* 0x00cfec0003800000 */
[----:B------:R-:W-:Y:S01]  /*56a0*/  IMAD.HI.U32 R0, R94, R39, RZ ;  /* 0x000000275e007227 */ /* 0x000fe200078e00ff */
[----:B------:R-:W-:Y:S02]  /*56b0*/  ISETP.NE.AND P0, PT, R38, 0x1, PT ;  /* 0x000000012600780c */ /* 0x000fe40003f05270 */
[----:B------:R-:W-:Y:S01]  /*56c0*/  ISETP.NE.AND P2, PT, R40, 0x1, PT ;  /* 0x000000012800780c */ /* 0x000fe20003f45270 */
[----:B------:R-:W-:Y:S01]  /*56d0*/  IMAD.HI.U32 R4, R95, R84, RZ ;  /* 0x000000545f047227 */ /* 0x000fe200078e00ff */
[----:B------:R-:W-:Y:S02]  /*56e0*/  SHF.R.U32.HI R0, RZ, R93, R0 ;  /* 0x0000005dff007219 */ /* 0x000fe40000011600 */
[----:B------:R-:W-:Y:S01]  /*56f0*/  ISETP.NE.AND P3, PT, R42, 0x1, PT ;  /* 0x000000012a00780c */ /* 0x000fe20003f65270 */
[----:B------:R-:W-:Y:S01]  /*5700*/  IMAD.HI.U32 R6, R43, R39, RZ ;  /* 0x000000272b067227 */ /* 0x000fe200078e00ff */
[-C--:B------:R-:W-:Y:S02]  /*5710*/  SHF.R.U32.HI R4, RZ, R85.reuse, R4 ;  /* 0x00000055ff047219 */ /* 0x080fe40000011604 */
        /* <DEDUP_REMOVED lines=14> */
[C---:B------:R-:W-:Y:S03]  /*5800*/  IMAD.HI.U32 R0, R3.reuse, R36, RZ ;  /* 0x0000002403007227 */ /* 0x040fe600078e00ff */
[C---:B------:R-:W-:Y:S02]  /*5810*/  ISETP.GE.OR P0, PT, R2.reuse, R5, P0 ;  /* 0x000000050200720c */ /* 0x040fe40000706670 */
[----:B------:R-:W-:Y:S04]  /*5820*/  SHF.R.U32.HI R0, RZ, R37, R0 ;  /* 0x00000025ff007219 */ /* 0x000fe80000011600 */
[C---:B------:R-:W-:Y:S05]  /*5830*/  SEL R6, R3.reuse, R0, !P2 ;  /* 0x0000000003067207 */ /* 0x040fea0005000000 */
        /* <DEDUP_REMOVED lines=14> */
[----:B------:R-:W-:Y:S07]  /*5920*/  IMAD R43, R3, R38, R43 ;  /* 0x00000026032b7224 */ /* 0x000fee00078e022b */
.L_x_86:
[----:B-1----:R-:W-:Y:S01]  /*5930*/  @!P1 ISETP.NE.AND P0, PT, R8, 0x1, PT ;  /* 0x000000010800980c */ /* 0x002fe20003f05270 */
[----:B------:R-:W-:Y:S01]  /*5940*/  @!P1 IMAD.HI.U32 R0, R44, R10, RZ ;  /* 0x0000000a2c009227 */ /* 0x000fe200078e00ff */
[----:B------:R-:W-:Y:S01]  /*5950*/  @!P1 ISETP.NE.AND P2, PT, R7, 0x1, PT ;  /* 0x000000010700980c */ /* 0x000fe20003f45270 */
[----:B------:R-:W-:Y:S01]  /*5960*/  ULOP3.LUT UP0, URZ, UR55, 0x1b0, URZ, 0xc0, !UPT ;  /* 0x000001b037ff7892 */ /* 0x000fe2000f80c0ff */
[----:B------:R-:W-:Y:S01]  /*5970*/  R2UR UR41, R14 ;  /* 0x000000000e2972ca */ /* 0x000fe200000e0000 */
[C---:B------:R-:W-:Y:S01]  /*5980*/  @!P1 IMAD.HI.U32 R2, R43.reuse, R9, RZ ;  /* 0x000000092b029227 */ /* 0x040fe200078e00ff */
[----:B------:R-:W-:Y:S02]  /*5990*/  @!P1 SHF.R.U32.HI R0, RZ, R11, R0 ;  /* 0x0000000bff009219 */ /* 0x000fe40000011600 */
[----:B------:R-:W-:Y:S02]  /*59a0*/  @P4 SHF.R.U32.HI R104, RZ, 0x10, R21 ;  /* 0x00000010ff684819 */ /* 0x000fe40000011615 */
[----:B------:R-:W-:Y:S02]  /*59b0*/  @!P1 SHF.R.U32.HI R2, RZ, R12, R2 ;  /* 0x0000000cff029219 */ /* 0x000fe40000011602 */
[----:B------:R-:W-:Y:S02]  /*59c0*/  @!P1 SEL R3, R44, R0, !P2 ;  /* 0x000000002c039207 */ /* 0x000fe40005000000 */
[----:B------:R-:W-:Y:S03]  /*59d0*/  @!P1 SEL R2, R43, R2, !P0 ;  /* 0x000000022b029207 */ /* 0x000fe60004000000 */
[----:B------:R-:W-:Y:S02]  /*59e0*/  USHF.L.U32 UR41, UR41, 0x6, URZ ;  /* 0x0000000629297899 */ /* 0x000fe400080006ff */
[----:B------:R-:W-:Y:S02]  /*59f0*/  @!P1 IMAD.IADD R0, R2, 0x1, -R3 ;  /* 0x0000000102009824 */ /* 0x000fe400078e0a03 */
[----:B------:R-:W-:Y:S02]  /*5a00*/  @!P1 IMAD.IADD R2, R3, 0x1, -R2 ;  /* 0x0000000103029824 */ /* 0x000fe400078e0a02 */
[----:B------:R-:W-:Y:S02]  /*5a10*/  @!P1 IMAD R44, R0, R7, R44 ;  /* 0x00000007002c9224 */ /* 0x000fe400078e022c */
[----:B------:R-:W-:Y:S01]  /*5a20*/  @!P1 IMAD R43, R2, R8, R43 ;  /* 0x00000008022b9224 */ /* 0x000fe200078e022b */
[----:B------:R-:W-:Y:S06]  /*5a30*/  BRA.U !UP0, `(.L_x_87) ;  /* 0x00000001087c7547 */ /* 0x000fec000b800000 */
[----:B------:R-:W1:Y:S01]  /*5a40*/  LDCU.64 UR8, c[0x4][0x80] ;  /* 0x01001000ff0877ac */ /* 0x000e620008000a00 */
[----:B------:R-:W-:Y:S01]  /*5a50*/  MOV R2, 0x0 ;  /* 0x0000000000027802 */ /* 0x000fe20000000f00 */
[----:B------:R-:W-:Y:S02]  /*5a60*/  HFMA2 R12, -RZ, RZ, 0, 5.9604644775390625e-08 ;  /* 0x00000001ff0c7431 */ /* 0x000fe400000001ff */
[----:B------:R-:W-:Y:S01]  /*5a70*/  IMAD.MOV.U32 R8, RZ, RZ, 0x70 ;  /* 0x00000070ff087424 */ /* 0x000fe200078e00ff */
[----:B------:R2:W3:Y:S01]  /*5a80*/  LDC.64 R14, c[0x4][R2] ;  /* 0x01000000020e7b82 */ /* 0x0004e20000000a00 */
[----:B------:R-:W4:Y:S01]  /*5a90*/  LDCU.64 UR6, c[0x4][0x88] ;  /* 0x01001100ff0677ac */ /* 0x000f220008000a00 */
[----:B------:R-:W-:Y:S01]  /*5aa0*/  IMAD.MOV.U32 R13, RZ, RZ, RZ ;  /* 0x000000ffff0d7224 */ /* 0x000fe200078e00ff */
[----:B------:R-:W2:Y:S01]  /*5ab0*/  LDCU.64 UR4, c[0x4][0x8] ;  /* 0x01000100ff0477ac */ /* 0x000ea20008000a00 */
[----:B-1----:R-:W-:Y:S01]  /*5ac0*/  MOV R5, UR9 ;  /* 0x0000000900057c02 */ /* 0x002fe20008000f00 */
[----:B------:R-:W-:Y:S01]  /*5ad0*/  IMAD.U32 R4, RZ, RZ, UR8 ;  /* 0x00000008ff047e24 */ /* 0x000fe2000f8e00ff */
[----:B----4-:R-:W-:Y:S01]  /*5ae0*/  MOV R7, UR7 ;  /* 0x0000000700077c02 */ /* 0x010fe20008000f00 */
[----:B------:R-:W-:Y:S01]  /*5af0*/  IMAD.U32 R6, RZ, RZ, UR6 ;  /* 0x00000006ff067e24 */ /* 0x000fe2000f8e00ff */
[----:B--2---:R-:W-:Y:S01]  /*5b00*/  MOV R11, UR5 ;  /* 0x00000005000b7c02 */ /* 0x004fe20008000f00 */
[----:B------:R-:W-:Y:S02]  /*5b10*/  IMAD.U32 R10, RZ, RZ, UR4 ;  /* 0x00000004ff0a7e24 */ /* 0x000fe4000f8e00ff */
[----:B------:R-:W-:Y:S07]  /*5b20*/  LEPC R20, `(.L_x_88) ;  /* 0x000000001014794e */ /* 0x000fee0000000000 */
[----:B---3-5:R-:W-:Y:S05]  /*5b30*/  CALL.ABS.NOINC R14 ;  /* 0x000000000e007343 */ /* 0x028fea0003c00000 */
.L_x_88:
[----:B------:R-:W1:Y:S01]  /*5b40*/  LDCU.64 UR8, c[0x4][0x80] ;  /* 0x01001000ff0877ac */ /* 0x000e620008000a00 */
[----:B------:R-:W2:Y:S01]  /*5b50*/  LDC.64 R2, c[0x4][R2] ;  /* 0x0100000002027b82 */ /* 0x000ea20000000a00 */
[----:B------:R-:W-:Y:S02]  /*5b60*/  HFMA2 R12, -RZ, RZ, 0, 5.9604644775390625e-08 ;  /* 0x00000001ff0c7431 */ /* 0x000fe400000001ff */
[----:B------:R-:W-:Y:S02]  /*5b70*/  IMAD.MOV.U32 R8, RZ, RZ, 0x70 ;  /* 0x00000070ff087424 */ /* 0x000fe400078e00ff */
[----:B------:R-:W-:Y:S01]  /*5b80*/  IMAD.MOV.U32 R13, RZ, RZ, RZ ;  /* 0x000000ffff0d7224 */ /* 0x000fe200078e00ff */
[----:B------:R-:W3:Y:S01]  /*5b90*/  LDCU.64 UR6, c[0x4][0x88] ;  /* 0x01001100ff0677ac */ /* 0x000ee20008000a00 */
[----:B------:R-:W4:Y:S01]  /*5ba0*/  LDCU.64 UR4, c[0x4][0x8] ;  /* 0x01000100ff0477ac */ /* 0x000f220008000a00 */
[----:B-1----:R-:W-:Y:S02]  /*5bb0*/  MOV R4, UR8 ;  /* 0x0000000800047c02 */ /* 0x002fe40008000f00 */
[----:B------:R-:W-:Y:S02]  /*5bc0*/  MOV R5, UR9 ;  /* 0x0000000900057c02 */ /* 0x000fe40008000f00 */
[----:B---3--:R-:W-:Y:S01]  /*5bd0*/  MOV R7, UR7 ;  /* 0x0000000700077c02 */ /* 0x008fe20008000f00 */
[----:B------:R-:W-:Y:S01]  /*5be0*/  IMAD.U32 R6, RZ, RZ, UR6 ;  /* 0x00000006ff067e24 */ /* 0x000fe2000f8e00ff */
[----:B----4-:R-:W-:Y:S01]  /*5bf0*/  MOV R11, UR5 ;  /* 0x00000005000b7c02 */ /* 0x010fe20008000f00 */
[----:B------:R-:W-:Y:S02]  /*5c00*/  IMAD.U32 R10, RZ, RZ, UR4 ;  /* 0x00000004ff0a7e24 */ /* 0x000fe4000f8e00ff */
[----:B------:R-:W-:Y:S07]  /*5c10*/  LEPC R20, `(.L_x_87) ;  /* 0x000000001014794e */ /* 0x000fee0000000000 */
[----:B--2---:R-:W-:Y:S05]  /*5c20*/  CALL.ABS.NOINC R2 ;  /* 0x0000000002007343 */ /* 0x004fea0003c00000 */
.L_x_87:
[----:B------:R-:W-:Y:S01]  /*5c30*/  ISETP.NE.U32.AND P3, PT, R82, RZ, PT ;  /* 0x000000ff5200720c */ /* 0x000fe20003f65070 */
[----:B------:R-:W-:Y:S01]  /*5c40*/  UISETP.NE.U32.AND UP0, UPT, UR46, URZ, UPT ;  /* 0x000000ff2e00728c */ /* 0x000fe2000bf05070 */
[----:B------:R-:W-:Y:S02]  /*5c50*/  ISETP.NE.AND P6, PT, R101, RZ, PT ;  /* 0x000000ff6500720c */ /* 0x000fe40003fc5270 */
[----:B------:R-:W-:Y:S01]  /*5c60*/  ISETP.NE.AND.EX P3, PT, R83, RZ, PT, P3 ;  /* 0x000000ff5300720c */ /* 0x000fe20003f65330 */
[----:B------:R-:W-:Y:S01]  /*5c70*/  UISETP.NE.AND.EX UP0, UPT, UR47, URZ, UPT, UP0 ;  /* 0x000000ff2f00728c */ /* 0x000fe2000bf05300 */
[----:B------:R-:W-:Y:S02]  /*5c80*/  ISETP.NE.U32.AND P1, PT, RZ, UR36, PT ;  /* 0x00000024ff007c0c */ /* 0x000fe4000bf25070 */
[----:B------:R-:W-:Y:S02]  /*5c90*/  PLOP3.LUT P0, PT, PT, PT, PT, 0x8, 0x80 ;  /* 0x000000000080781c */ /* 0x000fe40003f0e170 */
[----:B------:R-:W-:Y:S05]  /*5ca0*/  ISETP.NE.AND.EX P1, PT, RZ, UR37, PT, P1 ;  /* 0x00000025ff007c0c */ /* 0x000fea000bf25310 */
[----:B------:R-:W-:Y:S02]  /*5cb0*/  @P6 PLOP3.LUT P0, PT, P3, PT, PT, 0x80, 0x8 ;  /* 0x000000000008681c */ /* 0x000fe40001f0f070 */
[----:B------:R-:W-:Y:S11]  /*5cc0*/  @!P3 BRA `(.L_x_89) ;  /* 0x00000000002cb947 */ /* 0x000ff60003800000 */
[----:B------:R-:W-:Y:S01]  /*5cd0*/  ISETP.NE.U32.AND P2, PT, R80, RZ, PT ;  /* 0x000000ff5000720c */ /* 0x000fe20003f45070 */
[----:B------:R-:W-:Y:S03]  /*5ce0*/  IMAD.MOV.U32 R92, RZ, RZ, 0x1 ;  /* 0x00000001ff5c7424 */ /* 0x000fe600078e00ff */
[----:B------:R-:W-:Y:S11]  /*5cf0*/  ISETP.NE.AND.EX P2, PT, R81, RZ, PT, P2 ;  /* 0x000000ff5100720c */ /* 0x000ff60003f45320 */
[----:B------:R-:W-:Y:S02]  /*5d00*/  @!UPT UIADD3 URZ, UPT, UPT, URZ, URZ, URZ ;  /* 0x000000fffffff290 */ /* 0x000fe4000fffe0ff */
[----:B------:R-:W1:Y:S01]  /*5d10*/  @P2 LDC.64 R2, c[0x0][0x888] ;  /* 0x00022200ff022b82 */ /* 0x000e620000000a00 */
[----:B------:R-:W-:Y:S04]  /*5d20*/  @P2 IMAD R0, R17, R82, RZ ;  /* 0x0000005211002224 */ /* 0x000fe800078e02ff */
[----:B-1----:R-:W-:Y:S04]  /*5d30*/  @P2 IMAD.WIDE R2, R0, 0x4, R2 ;  /* 0x0000000400022825 */ /* 0x002fe800078e0202 */
[----:B------:R-:W-:Y:S01]  /*5d40*/  HFMA2 R0, -RZ, RZ, 0, 5.9604644775390625e-08 ;  /* 0x00000001ff007431 */ /* 0x000fe200000001ff */
[----:B-----5:R1:W5:Y:S04]  /*5d50*/  @P2 LDG.E R49, desc[UR50][R2.64] ;  /* 0x0000003202312981 */ /* 0x020368000c1e1900 */
[----:B------:R-:W-:Y:S01]  /*5d60*/  @!P2 PRMT R92, R0, 0x7610, R92 ;  /* 0x00007610005ca816 */ /* 0x000fe2000000005c */
[----:B-1----:R-:W2:Y:S06]  /*5d70*/  @!P2 LDC R49, c[0x0][0x880] ;  /* 0x00022000ff31ab82 */ /* 0x002eac0000000800 */
.L_x_89:
[----:B------:R-:W-:Y:S05]  /*5d80*/  BRA.U !UP0, `(.L_x_90) ;  /* 0x0000000108207547 */ /* 0x000fea000b800000 */
[----:B------:R-:W-:Y:S04]  /*5d90*/  ISETP.NE.U32.AND P2, PT, RZ, UR38, PT ;  /* 0x00000026ff007c0c */ /* 0x000fe8000bf45070 */
[----:B------:R-:W-:Y:S11]  /*5da0*/  ISETP.NE.AND.EX P2, PT, RZ, UR39, PT, P2 ;  /* 0x00000027ff007c0c */ /* 0x000ff6000bf45320 */
[----:B------:R-:W-:Y:S02]  /*5db0*/  @!UPT UIADD3 URZ, UPT, UPT, URZ, URZ, URZ ;  /* 0x000000fffffff290 */ /* 0x000fe4000fffe0ff */
[----:B------:R-:W1:Y:S01]  /*5dc0*/  @P2 LDC.64 R2, c[0x0][0x8a8] ;  /* 0x00022a00ff022b82 */ /* 0x000e620000000a00 */
[----:B------:R-:W-:Y:S04]  /*5dd0*/  @P2 IMAD R0, R17, UR46, RZ ;  /* 0x0000002e11002c24 */ /* 0x000fe8000f8e02ff */
[----:B-1----:R-:W-:Y:S05]  /*5de0*/  @P2 IMAD.WIDE R2, R0, 0x4, R2 ;  /* 0x0000000400022825 */ /* 0x002fea00078e0202 */
[----:B-----5:R1:W5:Y:S02]  /*5df0*/  @P2 LDG.E R47, desc[UR50][R2.64] ;  /* 0x00000032022f2981 */ /* 0x020364000c1e1900 */
[----:B-1----:R-:W3:Y:S02]  /*5e00*/  @!P2 LDC R47, c[0x0][0x8a0] ;  /* 0x00022800ff2fab82 */ /* 0x002ee40000000800 */
.L_x_90:
[----:B--2--5:R-:W-:Y:S01]  /*5e10*/  FSETP.NEU.AND P2, PT, R49, RZ, PT ;  /* 0x000000ff3100720b */ /* 0x024fe20003f4d000 */
[----:B------:R-:W-:Y:S01]  /*5e20*/  IMAD.SHL.U32 R110, R18, 0x80, RZ ;  /* 0x00000080126e7824 */ /* 0x000fe200078e00ff */
[----:B------:R-:W-:Y:S01]  /*5e30*/  SEL R4, RZ, 0xffffffff, P1 ;  /* 0xffffffffff047807 */ /* 0x000fe20000800000 */
[----:B------:R-:W-:Y:S01]  /*5e40*/  IMAD.SHL.U32 R75, R64, 0x2000, RZ ;  /* 0x00002000404b7824 */ /* 0x000fe200078e00ff */
[----:B------:R-:W-:Y:S01]  /*5e50*/  @P6 LOP3.LUT P1, RZ, R92, 0xff, RZ, 0xc0, !PT ;  /* 0x000000ff5cff6812 */ /* 0x000fe2000782c0ff */
[----:B------:R-:W-:Y:S01]  /*5e60*/  IMAD.HI.U32 R108, R110, R89, RZ ;  /* 0x000000596e6c7227 */ /* 0x000fe200078e00ff */
[----:B------:R-:W-:Y:S01]  /*5e70*/  @P6 SEL R0, RZ, 0xffffffff, P2 ;  /* 0xffffffffff006807 */ /* 0x000fe20001000000 */
[----:B------:R-:W-:Y:S01]  /*5e80*/  BSSY B1, `(.L_x_91) ;  /* 0x000004a000017945 */ /* 0x000fe20003800000 */
[----:B------:R-:W-:Y:S01]  /*5e90*/  LOP3.LUT R66, R98, 0x1, RZ, 0x3c, !PT ;  /* 0x0000000162427812 */ /* 0x000fe200078e3cff */
[----:B------:R-:W-:Y:S01]  /*5ea0*/  IMAD.SHL.U32 R114, R103, 0x10, RZ ;  /* 0x0000001067727824 */ /* 0x000fe200078e00ff */
[----:B------:R-:W-:Y:S01]  /*5eb0*/  @P0 SEL R0, R4, R0, !P1 ;  /* 0x0000000004000207 */ /* 0x000fe20004800000 */
[----:B------:R-:W-:Y:S01]  /*5ec0*/  IMAD.IADD R74, R106, 0x1, R75 ;  /* 0x000000016a4a7824 */ /* 0x000fe200078e024b */
[----:B------:R-:W-:Y:S01]  /*5ed0*/  ISETP.NE.AND P0, PT, R88, 0x1, PT ;  /* 0x000000015800780c */ /* 0x000fe20003f05270 */
[----:B------:R-:W-:Y:S01]  /*5ee0*/  IMAD.SHL.U32 R113, R102, 0x10, RZ ;  /* 0x0000001066717824 */ /* 0x000fe200078e00ff */
[----:B------:R-:W-:Y:S01]  /*5ef0*/  @P6 LOP3.LUT R0, R0, 0x1, RZ, 0xc0, !PT ;  /* 0x0000000100006812 */ /* 0x000fe200078ec0ff */
[----:B------:R-:W-:Y:S01]  /*5f00*/  IMAD.IADD R73, R74, 0x1, R114 ;  /* 0x000000014a497824 */ /* 0x000fe200078e0272 */
[----:B------:R-:W-:Y:S01]  /*5f10*/  SHF.R.U32.HI R108, RZ, R86, R108 ;  /* 0x00000056ff6c7219 */ /* 0x000fe2000001166c */
[----:B------:R-:W-:Y:S01]  /*5f20*/  IMAD.MOV.U32 R116, RZ, RZ, 0x1 ;  /* 0x00000001ff747424 */ /* 0x000fe200078e00ff */
[----:B------:R-:W-:Y:S01]  /*5f30*/  ISETP.NE.U32.OR P4, PT, R0, 0x1, !P6 ;  /* 0x000000010000780c */ /* 0x000fe20007785470 */
[----:B------:R-:W-:Y:S01]  /*5f40*/  IMAD.IADD R48, R46, 0x1, R16 ;  /* 0x000000012e307824 */ /* 0x000fe200078e0210 */
[----:B------:R-:W-:Y:S01]  /*5f50*/  LEA R0, R64, UR52, 0x3 ;  /* 0x0000003440007c11 */ /* 0x000fe2000f8e18ff */
[----:B------:R-:W-:Y:S01]  /*5f60*/  IMAD.MOV.U32 R115, RZ, RZ, R64 ;  /* 0x000000ffff737224 */ /* 0x000fe200078e0040 */
[----:B------:R-:W-:Y:S02]  /*5f70*/  SEL R108, R110, R108, !P0 ;  /* 0x0000006c6e6c7207 */ /* 0x000fe40004000000 */
[----:B------:R-:W-:Y:S02]  /*5f80*/  CS2R R78, SRZ ;  /* 0x00000000004e7805 */ /* 0x000fe4000001ff00 */
[----:B------:R-:W-:Y:S02]  /*5f90*/  ISETP.NE.AND P0, PT, R87, 0x1, PT ;  /* 0x000000015700780c */ /* 0x000fe40003f05270 */
[----:B------:R-:W-:Y:S02]  /*5fa0*/  CS2R R76, SRZ ;  /* 0x00000000004c7805 */ /* 0x000fe4000001ff00 */
[----:B------:R-:W-:Y:S01]  /*5fb0*/  LEA R65, R45, UR52, 0x3 ;  /* 0x000000342d417c11 */ /* 0x000fe2000f8e18ff */
[----:B------:R-:W-:Y:S01]  /*5fc0*/  IMAD.HI.U32 R109, R108, UR48, RZ ;  /* 0x000000306c6d7c27 */ /* 0x000fe2000f8e00ff */
[----:B------:R-:W-:Y:S02]  /*5fd0*/  SEL R3, RZ, 0xffffffff, P2 ;  /* 0xffffffffff037807 */ /* 0x000fe40001000000 */
[----:B------:R-:W-:Y:S01]  /*5fe0*/  LOP3.LUT P2, R111, R92, 0xff, RZ, 0xc0, !PT ;  /* 0x000000ff5c6f7812 */ /* 0x000fe2000784c0ff */
[----:B------:R-:W-:Y:S01]  /*5ff0*/  IMAD.MOV R5, RZ, RZ, -R108 ;  /* 0x000000ffff057224 */ /* 0x000fe200078e0a6c */
[----:B------:R-:W-:Y:S02]  /*6000*/  @P4 SHF.L.U32 R2, R66, 0x1f, RZ ;  /* 0x0000001f42024819 */ /* 0x000fe400000006ff */
[----:B------:R-:W-:Y:S02]  /*6010*/  CS2R R70, SRZ ;  /* 0x0000000000467805 */ /* 0x000fe4000001ff00 */
[----:B------:R-:W-:Y:S01]  /*6020*/  SHF.R.U32.HI R109, RZ, UR49, R109 ;  /* 0x00000031ff6d7c19 */ /* 0x000fe2000801166d */
[----:B------:R-:W-:Y:S01]  /*6030*/  IMAD R110, R88, R5, R110 ;  /* 0x00000005586e7224 */ /* 0x000fe200078e026e */
[----:B------:R1:W2:Y:S01]  /*6040*/  @P4 SYNCS.PHASECHK.TRANS64.TRYWAIT P1, [R0+URZ+0x100], R2 ;  /* 0x00010002000045a7 */ /* 0x0002a200080211ff */
[----:B------:R-:W-:Y:S02]  /*6050*/  @P3 SEL R3, R4, R3, !P2 ;  /* 0x0000000304033207 */ /* 0x000fe40005000000 */
[----:B------:R-:W-:Y:S02]  /*6060*/  CS2R R68, SRZ ;  /* 0x0000000000447805 */ /* 0x000fe4000001ff00 */
[----:B------:R-:W-:Y:S02]  /*6070*/  SEL R109, R108, R109, !P0 ;  /* 0x0000006d6c6d7207 */ /* 0x000fe40004000000 */
[----:B------:R-:W-:Y:S02]  /*6080*/  CS2R R62, SRZ ;  /* 0x00000000003e7805 */ /* 0x000fe4000001ff00 */
[----:B------:R-:W-:Y:S02]  /*6090*/  LOP3.LUT R3, R3, 0x1, RZ, 0xc0, !PT ;  /* 0x0000000103037812 */ /* 0x000fe400078ec0ff */
[----:B------:R-:W-:Y:S02]  /*60a0*/  CS2R R60, SRZ ;  /* 0x00000000003c7805 */ /* 0x000fe4000001ff00 */
[----:B------:R-:W-:Y:S01]  /*60b0*/  P2R R112, PR, RZ, 0x10 ;  /* 0x00000010ff707803 */ /* 0x000fe20000000000 */
[----:B------:R-:W-:Y:S01]  /*60c0*/  IMAD.MOV R4, RZ, RZ, -R109 ;  /* 0x000000ffff047224 */ /* 0x000fe200078e0a6d */
[----:B------:R-:W-:Y:S02]  /*60d0*/  ISETP.NE.U32.AND P2, PT, R3, 0x1, PT ;  /* 0x000000010300780c */ /* 0x000fe40003f45070 */
[----:B------:R-:W-:Y:S02]  /*60e0*/  CS2R R58, SRZ ;  /* 0x00000000003a7805 */ /* 0x000fe4000001ff00 */
[----:B------:R-:W-:Y:S01]  /*60f0*/  CS2R R56, SRZ ;  /* 0x0000000000387805 */ /* 0x000fe2000001ff00 */
[----:B------:R-:W-:Y:S01]  /*6100*/  IMAD R108, R87, R4, R108 ;  /* 0x00000004576c7224 */ /* 0x000fe200078e026c */
[----:B------:R-:W-:Y:S01]  /*6110*/  P2R R117, PR, RZ, 0x4 ;  /* 0x00000004ff757803 */ /* 0x000fe20000000000 */
[----:B------:R-:W-:Y:S02]  /*6120*/  IMAD.IADD R72, R74, 0x1, R113 ;  /* 0x000000014a487824 */ /* 0x000fe400078e0271 */
[----:B------:R-:W-:Y:S01]  /*6130*/  IMAD.IADD R67, R105, 0x1, R73 ;  /* 0x0000000169437824 */ /* 0x000fe200078e0249 */
[----:B-1----:R-:W-:Y:S04]  /*6140*/  SHF.L.U32 R2, R97, 0x1f, RZ ;  /* 0x0000001f61027819 */ /* 0x002fe800000006ff */
[----:B------:R1:W4:Y:S01]  /*6150*/  SYNCS.PHASECHK.TRANS64.TRYWAIT P0, [R65+URZ+0x150], R2 ;  /* 0x00015002410075a7 */ /* 0x00032200080011ff */
[----:B--2---:R-:W-:Y:S01]  /*6160*/  @P4 SEL R116, RZ, 0x1, !P1 ;  /* 0x00000001ff744807 */ /* 0x004fe20004800000 */
[----:B-1----:R-:W-:Y:S06]  /*6170*/  @!P4 BRA `(.L_x_92) ;  /* 0x000000000068c947 */ /* 0x002fec0003800000 */
[----:B------:R-:W-:Y:S01]  /*6180*/  ISETP.NE.AND P1, PT, R116, RZ, PT ;  /* 0x000000ff7400720c */ /* 0x000fe20003f25270 */
[----:B------:R-:W-:Y:S01]  /*6190*/  BSSY B0, `(.L_x_93) ;  /* 0x000000d000007945 */ /* 0x000fe20003800000 */
[----:B------:R-:W-:Y:S02]  /*61a0*/  CS2R R58, SRZ ;  /* 0x00000000003a7805 */ /* 0x000fe4000001ff00 */
[----:B------:R-:W-:Y:S02]  /*61b0*/  CS2R R56, SRZ ;  /* 0x0000000000387805 */ /* 0x000fe4000001ff00 */
[----:B------:R-:W-:Y:S02]  /*61c0*/  CS2R R62, SRZ ;  /* 0x00000000003e7805 */ /* 0x000fe4000001ff00 */
[----:B------:R-:W-:Y:S02]  /*61d0*/  CS2R R60, SRZ ;  /* 0x00000000003c7805 */ /* 0x000fe4000001ff00 */
[----:B------:R-:W-:Y:S02]  /*61e0*/  CS2R R70, SRZ ;  /* 0x0000000000467805 */ /* 0x000fe4000001ff00 */
[----:B------:R-:W-:Y:S02]  /*61f0*/  CS2R R68, SRZ ;  /* 0x0000000000447805 */ /* 0x000fe4000001ff00 */
[----:B------:R-:W-:Y:S02]  /*6200*/  CS2R R78, SRZ ;  /* 0x00000000004e7805 */ /* 0x000fe4000001ff00 */
[----:B------:R-:W-:Y:S01]  /*6210*/  CS2R R76, SRZ ;  /* 0x00000000004c7805 */ /* 0x000fe2000001ff00 */
[----:B------:R-:W-:Y:S06]  /*6220*/  @P1 BRA `(.L_x_94) ;  /* 0x00000000000c1947 */ /* 0x000fec0003800000 */
[----:B------:R-:W-:Y:S04]  /*6230*/  SHF.L.U32 R3, R66, 0x1f, RZ ;  /* 0x0000001f42037819 */ /* 0x000fe800000006ff */
[----:B------:R-:W1:Y:S02]  /*6240*/  SYNCS.PHASECHK.TRANS64.TRYWAIT P1, [R0+URZ+0x100], R3 ;  /* 0x00010003000075a7 */ /* 0x000e6400080211ff */
[----:B-1----:R-:W-:Y:S05]  /*6250*/  @!P1 BRA `(.L_x_95) ;  /* 0x0000002800249947 */ /* 0x002fea0003800000 */
.L_x_94:
[----:B------:R-:W-:Y:S05]  /*6260*/  BSYNC B0 ;  /* 0x0000000000007941 */ /* 0x000fea0003800000 */
.L_x_93:
[----:B------:R-:W-:Y:S01]  /*6270*/  ISETP.NE.AND P1, PT, R117, RZ, PT ;  /* 0x000000ff7500720c */ /* 0x000fe20003f25270 */
[----:B------:R-:W-:Y:S11]  /*6280*/  VIADD R115, R64, 0x1 ;  /* 0x0000000140737836 */ /* 0x000ff60000000000 */
[----:B------:R-:W-:Y:S01]  /*6290*/  @!UPT UIADD3 URZ, UPT, UPT, URZ, URZ, URZ ;  /* 0x000000fffffff290 */ /* 0x000fe2000fffe0ff */
[----:B------:R2:W2:Y:S04]  /*62a0*/  @P1 LDS.128 R56, [R74] ;  /* 0x000000004a381984 */ /* 0x0004a80000000c00 */
[----:B------:R2:W2:Y:S04]  /*62b0*/  @P1 LDS.128 R60, [R73+0x10] ;  /* 0x00001000493c1984 */ /* 0x0004a80000000c00 */
[----:B------:R2:W2:Y:S04]  /*62c0*/  @P1 LDS.128 R68, [R72+0x20] ;  /* 0x0000200048441984 */ /* 0x0004a80000000c00 */
[----:B------:R2:W2:Y:S01]  /*62d0*/  @P1 LDS.128 R76, [R67+0x10] ;  /* 0x00001000434c1984 */ /* 0x0004a20000000c00 */
[C---:B------:R-:W-:Y:S04]  /*62e0*/  ISETP.NE.AND P1, PT, R115.reuse, 0x3, PT ;  /* 0x000000037300780c */ /* 0x040fe80003f25270 */
[----:B-1----:R-:W-:Y:S02]  /*62f0*/  SEL R0, RZ, 0x1, P1 ;  /* 0x00000001ff007807 */ /* 0x002fe40000800000 */
[----:B------:R-:W-:Y:S02]  /*6300*/  SEL R115, R115, RZ, P1 ;  /* 0x000000ff73737207 */ /* 0x000fe40000800000 */
[----:B------:R-:W-:Y:S02]  /*6310*/  LOP3.LUT R66, R66, R0, RZ, 0x3c, !PT ;  /* 0x0000000042427212 */ /* 0x000fe400078e3cff */
.L_x_92:
[----:B------:R-:W-:Y:S05]  /*6320*/  BSYNC B1 ;  /* 0x0000000000017941 */ /* 0x000fea0003800000 */
.L_x_91:
[----:B------:R-:W-:Y:S04]  /*6330*/  SHF.R.U32.HI R0, RZ, 0x15, R48 ;  /* 0x00000015ff007819 */ /* 0x000fe80000011630 */
[----:B------:R-:W-:Y:S01]  /*6340*/  LOP3.LUT P1, RZ, R0, 0x3, R100, 0x48, !PT ;  /* 0x0000000300ff7812 */ /* 0x000fe20007824864 */
[----:B------:R-:W-:Y:S01]  /*6350*/  @!UPT UIADD3 URZ, UPT, UPT, URZ, URZ, URZ ;  /* 0x000000fffffff290 */ /* 0x000fe2000fffe0ff */
[----:B----4-:R-:W-:Y:S11]  /*6360*/  @P0 BRA `(.L_x_96) ;  /* 0x0000000000080947 */ /* 0x010ff60003800000 */
[----:B------:R-:W1:Y:S02]  /*6370*/  SYNCS.PHASECHK.TRANS64.TRYWAIT P0, [R65+URZ+0x150], R2 ;  /* 0x00015002410075a7 */ /* 0x000e6400080011ff */
[----:B-1----:R-:W-:Y:S05]  /*6380*/  @!P0 BRA `(.L_x_97) ;  /* 0x0000002400ec8947 */ /* 0x002fea0003800000 */
.L_x_96:
[----:B------:R-:W-:Y:S05]  /*6390*/  @!P1 BRA `(.L_x_98) ;  /* 0x0000000000409947 */ /* 0x000fea0003800000 */
[----:B------:R-:W4:Y:S01]  /*63a0*/  LDCU.64 UR8, c[0x4][0x70] ;  /* 0x01000e00ff0877ac */ /* 0x000f220008000a00 */
[----:B------:R-:W-:Y:S01]  /*63b0*/  MOV R3, 0x0 ;  /* 0x0000000000037802 */ /* 0x000fe20000000f00 */
[----:B------:R-:W-:Y:S02]  /*63c0*/  HFMA2 R12, -RZ, RZ, 0, 5.9604644775390625e-08 ;  /* 0x00000001ff0c7431 */ /* 0x000fe400000001ff */
[----:B------:R-:W-:Y:S02]  /*63d0*/  IMAD.MOV.U32 R8, RZ, RZ, 0x192 ;  /* 0x00000192ff087424 */ /* 0x000fe400078e00ff */
[----:B------:R-:W-:Y:S01]  /*63e0*/  IMAD.MOV.U32 R13, RZ, RZ, RZ ;  /* 0x000000ffff0d7224 */ /* 0x000fe200078e00ff */
[----:B------:R-:W5:Y:S01]  /*63f0*/  LDCU.64 UR6, c[0x4][0x78] ;  /* 0x01000f00ff0677ac */ /* 0x000f620008000a00 */
[----:B-1----:R-:W1:Y:S01]  /*6400*/  LDC.64 R2, c[0x4][R3] ;  /* 0x0100000003027b82 */ /* 0x002e620000000a00 */
[----:B------:R-:W3:Y:S01]  /*6410*/  LDCU.64 UR4, c[0x4][0x10] ;  /* 0x01000200ff0477ac */ /* 0x000ee20008000a00 */
[----:B----4-:R-:W-:Y:S01]  /*6420*/  MOV R5, UR9 ;  /* 0x0000000900057c02 */ /* 0x010fe20008000f00 */
[----:B------:R-:W-:Y:S01]  /*6430*/  IMAD.U32 R4, RZ, RZ, UR8 ;  /* 0x00000008ff047e24 */ /* 0x000fe2000f8e00ff */
[----:B-----5:R-:W-:Y:S01]  /*6440*/  MOV R7, UR7 ;  /* 0x0000000700077c02 */ /* 0x020fe20008000f00 */
[----:B------:R-:W-:Y:S01]  /*6450*/  IMAD.U32 R6, RZ, RZ, UR6 ;  /* 0x00000006ff067e24 */ /* 0x000fe2000f8e00ff */
[----:B---3--:R-:W-:Y:S01]  /*6460*/  MOV R11, UR5 ;  /* 0x00000005000b7c02 */ /* 0x008fe20008000f00 */
[----:B------:R-:W-:Y:S02]  /*6470*/  IMAD.U32 R10, RZ, RZ, UR4 ;  /* 0x00000004ff0a7e24 */ /* 0x000fe4000f8e00ff */
[----:B------:R-:W-:Y:S07]  /*6480*/  LEPC R20, `(.L_x_98) ;  /* 0x000000001014794e */ /* 0x000fee0000000000 */
[----:B-12---:R-:W-:Y:S05]  /*6490*/  CALL.ABS.NOINC R2 ;  /* 0x0000000002007343 */ /* 0x006fea0003c00000 */
.L_x_98:
[----:B------:R-:W-:Y:S05]  /*64a0*/  WARPSYNC.ALL ;  /* 0x0000000000007948 */ /* 0x000fea0003800000 */
[----:B------:R-:W-:Y:S01]  /*64b0*/  R2UR UR4, R48 ;  /* 0x00000000300472ca */ /* 0x000fe200000e0000 */
[--C-:B--2---:R-:W-:Y:S01]  /*64c0*/  HADD2.F32 R50, -RZ, R56.reuse.H0_H0 ;  /* 0x20000038ff327230 */ /* 0x104fe20000004100 */
[----:B------:R-:W-:Y:S01]  /*64d0*/  ISETP.NE.AND P0, PT, R99, RZ, PT ;  /* 0x000000ff6300720c */ /* 0x000fe20003f05270 */
[----:B------:R-:W-:Y:S01]  /*64e0*/  HADD2.F32 R51, -RZ, R56.H1_H1 ;  /* 0x30000038ff337230 */ /* 0x000fe20000004100 */
[----:B------:R-:W-:Y:S01]  /*64f0*/  BSSY.RECONVERGENT B0, `(.L_x_99) ;  /* 0x0000086000007945 */ /* 0x000fe20003800200 */
[--C-:B------:R-:W-:Y:S08]  /*6500*/  HADD2.F32 R52, -RZ, R57.reuse.H0_H0 ;  /* 0x20000039ff347230 */ /* 0x100ff00000004100 */
[----:B------:R-:W3:Y:S02]  /*6510*/  LDTM.x32 R4, tmem[UR4] ;  /* 0x00000004000479ee */ /* 0x000ee400082c0000 */
[C---:B---3--:R-:W-:Y:S01]  /*6520*/  FMUL R0, R47.reuse, R4 ;  /* 0x000000042f007220 */ /* 0x048fe20000400000 */
[C---:B-1----:R-:W-:Y:S01]  /*6530*/  FMUL R2, R47.reuse, R5 ;  /* 0x000000052f027220 */ /* 0x042fe20000400000 */
[C---:B------:R-:W-:Y:S01]  /*6540*/  FMUL R4, R47.reuse, R8 ;  /* 0x000000082f047220 */ /* 0x040fe20000400000 */
[----:B------:R-:W-:Y:S01]  /*6550*/  FMUL R3, R47, R6 ;  /* 0x000000062f037220 */ /* 0x000fe20000400000 */
[C---:B------:R-:W-:Y:S01]  /*6560*/  FFMA R0, R49.reuse, R50, R0 ;  /* 0x0000003231007223 */ /* 0x040fe20000000000 */
[----:B------:R-:W-:Y:S01]  /*6570*/  FFMA R2, R49, R51, R2 ;  /* 0x0000003331027223 */ /* 0x000fe20000000002 */
[C---:B------:R-:W-:Y:S01]  /*6580*/  FMUL R5, R47.reuse, R9 ;  /* 0x000000092f057220 */ /* 0x040fe20000400000 */
        /* <DEDUP_REMOVED lines=16> */
[----:B------:R-:W-:Y:S02]  /*6690*/  HADD2.F32 R32, -RZ, R57.H1_H1 ;  /* 0x30000039ff207230 */ /* 0x000fe40000004100 */
[C---:B------:R-:W-:Y:S01]  /*66a0*/  FMUL R26, R47.reuse, R30 ;  /* 0x0000001e2f1a7220 */ /* 0x040fe20000400000 */
[----:B------:R-:W-:Y:S01]  /*66b0*/  FMUL R29, R47, R33 ;  /* 0x000000212f1d7220 */ /* 0x000fe20000400000 */
[--C-:B------:R-:W-:Y:S02]  /*66c0*/  HADD2.F32 R33, -RZ, R58.reuse.H0_H0 ;  /* 0x2000003aff217230 */ /* 0x100fe40000004100 */
[----:B------:R-:W-:Y:S01]  /*66d0*/  FFMA R3, R49, R52, R3 ;  /* 0x0000003431037223 */ /* 0x000fe20000000003 */
[C---:B------:R-:W-:Y:S01]  /*66e0*/  FMUL R7, R47.reuse, R7 ;  /* 0x000000072f077220 */ /* 0x040fe20000400000 */
[----:B------:R-:W-:Y:S01]  /*66f0*/  FMUL R30, R47, R34 ;  /* 0x000000222f1e7220 */ /* 0x000fe20000400000 */
[----:B------:R-:W-:Y:S01]  /*6700*/  HADD2.F32 R34, -RZ, R58.H1_H1 ;  /* 0x3000003aff227230 */ /* 0x000fe20000004100 */
[----:B------:R-:W-:Y:S01]  /*6710*/  F2FP.F16.F32.PACK_AB R52, R2, R0 ;  /* 0x000000000234723e */ /* 0x000fe200000000ff */
[--C-:B------:R-:W-:Y:S02]  /*6720*/  HADD2.F32 R0, -RZ, R59.reuse.H0_H0 ;  /* 0x2000003bff007230 */ /* 0x100fe40000004100 */
[C---:B------:R-:W-:Y:S01]  /*6730*/  FFMA R7, R49.reuse, R32, R7 ;  /* 0x0000002031077223 */ /* 0x040fe20000000007 */
[----:B------:R-:W-:Y:S02]  /*6740*/  HADD2.F32 R2, -RZ, R59.H1_H1 ;  /* 0x3000003bff027230 */ /* 0x000fe40000004100 */
[C---:B------:R-:W-:Y:S01]  /*6750*/  FFMA R4, R49.reuse, R33, R4 ;  /* 0x0000002131047223 */ /* 0x040fe20000000004 */
[C---:B------:R-:W-:Y:S01]  /*6760*/  FFMA R5, R49.reuse, R34, R5 ;  /* 0x0000002231057223 */ /* 0x040fe20000000005 */
[----:B------:R-:W-:Y:S01]  /*6770*/  FFMA R6, R49, R0, R6 ;  /* 0x0000000031067223 */ /* 0x000fe20000000006 */
[--C-:B------:R-:W-:Y:S02]  /*6780*/  HADD2.F32 R0, -RZ, R60.reuse.H0_H0 ;  /* 0x2000003cff007230 */ /* 0x100fe40000004100 */
[----:B------:R-:W-:Y:S01]  /*6790*/  FMUL R11, R47, R11 ;  /* 0x0000000b2f0b7220 */ /* 0x000fe20000400000 */
[----:B------:R-:W-:Y:S01]  /*67a0*/  F2FP.F16.F32.PACK_AB R53, R7, R3 ;  /* 0x000000030735723e */ /* 0x000fe200000000ff */
[--C-:B------:R-:W-:Y:S02]  /*67b0*/  HADD2.F32 R3, -RZ, R61.reuse.H0_H0 ;  /* 0x2000003dff037230 */ /* 0x100fe40000004100 */
[----:B------:R-:W-:Y:S01]  /*67c0*/  FMUL R15, R47, R15 ;  /* 0x0000000f2f0f7220 */ /* 0x000fe20000400000 */
[C---:B------:R-:W-:Y:S01]  /*67d0*/  FFMA R11, R49.reuse, R2, R11 ;  /* 0x00000002310b7223 */ /* 0x040fe2000000000b */
[----:B------:R-:W-:Y:S02]  /*67e0*/  HADD2.F32 R2, -RZ, R60.H1_H1 ;  /* 0x3000003cff027230 */ /* 0x000fe40000004100 */
[----:B------:R-:W-:Y:S01]  /*67f0*/  FFMA R8, R49, R0, R8 ;  /* 0x0000000031087223 */ /* 0x000fe20000000008 */
[----:B------:R-:W-:Y:S02]  /*6800*/  HADD2.F32 R0, -RZ, R61.H1_H1 ;  /* 0x3000003dff007230 */ /* 0x000fe40000004100 */
[C---:B------:R-:W-:Y:S01]  /*6810*/  FMUL R19, R47.reuse, R19 ;  /* 0x000000132f137220 */ /* 0x040fe20000400000 */
[----:B------:R-:W-:Y:S01]  /*6820*/  FMUL R23, R47, R23 ;  /* 0x000000172f177220 */ /* 0x000fe20000400000 */
[C---:B------:R-:W-:Y:S01]  /*6830*/  FFMA R9, R49.reuse, R2, R9 ;  /* 0x0000000231097223 */ /* 0x040fe20000000009 */
[C---:B------:R-:W-:Y:S01]  /*6840*/  FFMA R10, R49.reuse, R3, R10 ;  /* 0x00000003310a7223 */ /* 0x040fe2000000000a */
[----:B------:R-:W-:Y:S01]  /*6850*/  FFMA R15, R49, R0, R15 ;  /* 0x00000000310f7223 */ /* 0x000fe2000000000f */
[--C-:B------:R-:W-:Y:S02]  /*6860*/  HADD2.F32 R2, -RZ, R62.reuse.H0_H0 ;  /* 0x2000003eff027230 */ /* 0x100fe40000004100 */
[----:B------:R-:W-:Y:S01]  /*6870*/  FMUL R27, R47, R27 ;  /* 0x0000001b2f1b7220 */ /* 0x000fe20000400000 */
[----:B------:R-:W-:Y:S01]  /*6880*/  HADD2.F32 R0, -RZ, R62.H1_H1 ;  /* 0x3000003eff007230 */ /* 0x000fe20000004100 */
[----:B------:R-:W-:Y:S01]  /*6890*/  F2FP.F16.F32.PACK_AB R54, R5, R4 ;  /* 0x000000040536723e */ /* 0x000fe200000000ff */
[--C-:B------:R-:W-:Y:S02]  /*68a0*/  HADD2.F32 R3, -RZ, R63.reuse.H0_H0 ;  /* 0x2000003fff037230 */ /* 0x100fe40000004100 */
[C---:B------:R-:W-:Y:S01]  /*68b0*/  FFMA R12, R49.reuse, R2, R12 ;  /* 0x00000002310c7223 */ /* 0x040fe2000000000c */
[--C-:B------:R-:W-:Y:S02]  /*68c0*/  HADD2.F32 R2, -RZ, R68.reuse.H0_H0 ;  /* 0x20000044ff027230 */ /* 0x100fe40000004100 */
[C---:B------:R-:W-:Y:S01]  /*68d0*/  FFMA R13, R49.reuse, R0, R13 ;  /* 0x00000000310d7223 */ /* 0x040fe2000000000d */
[----:B------:R-:W-:Y:S02]  /*68e0*/  HADD2.F32 R0, -RZ, R63.H1_H1 ;  /* 0x3000003fff007230 */ /* 0x000fe40000004100 */
[----:B------:R-:W-:Y:S01]  /*68f0*/  FFMA R14, R49, R3, R14 ;  /* 0x00000003310e7223 */ /* 0x000fe2000000000e */
[----:B------:R-:W-:Y:S01]  /*6900*/  HADD2.F32 R3, -RZ, R68.H1_H1 ;  /* 0x30000044ff037230 */ /* 0x000fe20000004100 */
[----:B------:R-:W-:Y:S01]  /*6910*/  F2FP.F16.F32.PACK_AB R55, R11, R6 ;  /* 0x000000060b37723e */ /* 0x000fe200000000ff */
[----:B------:R-:W-:Y:S01]  /*6920*/  FMUL R31, R47, R31 ;  /* 0x0000001f2f1f7220 */ /* 0x000fe20000400000 */
[C---:B------:R-:W-:Y:S01]  /*6930*/  FFMA R19, R49.reuse, R0, R19 ;  /* 0x0000000031137223 */ /* 0x040fe20000000013 */
[--C-:B------:R-:W-:Y:S02]  /*6940*/  HADD2.F32 R0, -RZ, R69.reuse.H0_H0 ;  /* 0x20000045ff007230 */ /* 0x100fe40000004100 */
[C---:B------:R-:W-:Y:S01]  /*6950*/  FFMA R16, R49.reuse, R2, R16 ;  /* 0x0000000231107223 */ /* 0x040fe20000000010 */
[----:B------:R1:W-:Y:S01]  /*6960*/  STS.128 [R74], R52 ;  /* 0x000000344a007388 */ /* 0x0003e20000000c00 */
[C---:B------:R-:W-:Y:S01]  /*6970*/  FFMA R17, R49.reuse, R3, R17 ;  /* 0x0000000331117223 */ /* 0x040fe20000000011 */
[----:B------:R-:W-:Y:S02]  /*6980*/  HADD2.F32 R2, -RZ, R69.H1_H1 ;  /* 0x30000045ff027230 */ /* 0x000fe40000004100 */
[----:B------:R-:W-:Y:S01]  /*6990*/  FFMA R18, R49, R0, R18 ;  /* 0x0000000031127223 */ /* 0x000fe20000000012 */
[--C-:B------:R-:W-:Y:S01]  /*69a0*/  HADD2.F32 R0, -RZ, R70.reuse.H0_H0 ;  /* 0x20000046ff007230 */ /* 0x100fe20000004100 */
[----:B------:R-:W-:Y:S01]  /*69b0*/  F2FP.F16.F32.PACK_AB R8, R9, R8 ;  /* 0x000000080908723e */ /* 0x000fe200000000ff */
[--C-:B------:R-:W-:Y:S02]  /*69c0*/  HADD2.F32 R3, -RZ, R71.reuse.H0_H0 ;  /* 0x20000047ff037230 */ /* 0x100fe40000004100 */
[C---:B------:R-:W-:Y:S01]  /*69d0*/  FFMA R23, R49.reuse, R2, R23 ;  /* 0x0000000231177223 */ /* 0x040fe20000000017 */
[----:B------:R-:W-:Y:S02]  /*69e0*/  HADD2.F32 R2, -RZ, R70.H1_H1 ;  /* 0x30000046ff027230 */ /* 0x000fe40000004100 */
[----:B------:R-:W-:Y:S01]  /*69f0*/  FFMA R20, R49, R0, R20 ;  /* 0x0000000031147223 */ /* 0x000fe20000000014 */
[----:B------:R-:W-:Y:S01]  /*6a00*/  HADD2.F32 R0, -RZ, R71.H1_H1 ;  /* 0x30000047ff007230 */ /* 0x000fe20000004100 */
[----:B------:R-:W-:Y:S01]  /*6a10*/  F2FP.F16.F32.PACK_AB R9, R15, R10 ;  /* 0x0000000a0f09723e */ /* 0x000fe200000000ff */
[----:B------:R-:W-:Y:S02]  /*6a20*/  HADD2.F32 R4, -RZ, R79.H0_H0 ;  /* 0x2000004fff047230 */ /* 0x000fe40000004100 */
[C---:B------:R-:W-:Y:S01]  /*6a30*/  FFMA R21, R49.reuse, R2, R21 ;  /* 0x0000000231157223 */ /* 0x040fe20000000015 */
[C---:B------:R-:W-:Y:S01]  /*6a40*/  FFMA R22, R49.reuse, R3, R22 ;  /* 0x0000000331167223 */ /* 0x040fe20000000016 */
[----:B------:R-:W-:Y:S01]  /*6a50*/  FFMA R27, R49, R0, R27 ;  /* 0x00000000311b7223 */ /* 0x000fe2000000001b */
[--C-:B------:R-:W-:Y:S01]  /*6a60*/  HADD2.F32 R2, -RZ, R76.reuse.H0_H0 ;  /* 0x2000004cff027230 */ /* 0x100fe20000004100 */
[----:B------:R-:W-:Y:S01]  /*6a70*/  F2FP.F16.F32.PACK_AB R10, R13, R12 ;  /* 0x0000000c0d0a723e */ /* 0x000fe200000000ff */
[----:B------:R-:W-:Y:S01]  /*6a80*/  HADD2.F32 R0, -RZ, R76.H1_H1 ;  /* 0x3000004cff007230 */ /* 0x000fe20000004100 */
[----:B------:R-:W-:Y:S01]  /*6a90*/  F2FP.F16.F32.PACK_AB R11, R19, R14 ;  /* 0x0000000e130b723e */ /* 0x000fe200000000ff */
[--C-:B------:R-:W-:Y:S02]  /*6aa0*/  HADD2.F32 R3, -RZ, R77.reuse.H0_H0 ;  /* 0x2000004dff037230 */ /* 0x100fe40000004100 */
[C---:B------:R-:W-:Y:S01]  /*6ab0*/  FFMA R24, R49.reuse, R2, R24 ;  /* 0x0000000231187223 */ /* 0x040fe20000000018 */
[--C-:B------:R-:W-:Y:S02]  /*6ac0*/  HADD2.F32 R2, -RZ, R78.reuse.H0_H0 ;  /* 0x2000004eff027230 */ /* 0x100fe40000004100 */
[C---:B------:R-:W-:Y:S01]  /*6ad0*/  FFMA R25, R49.reuse, R0, R25 ;  /* 0x0000000031197223 */ /* 0x040fe20000000019 */
[----:B------:R1:W-:Y:S01]  /*6ae0*/  STS.128 [R73+0x10], R8 ;  /* 0x0000100849007388 */ /* 0x0003e20000000c00 */
[----:B------:R-:W-:Y:S02]  /*6af0*/  HADD2.F32 R0, -RZ, R77.H1_H1 ;  /* 0x3000004dff007230 */ /* 0x000fe40000004100 */
[----:B------:R-:W-:Y:S01]  /*6b00*/  FFMA R26, R49, R3, R26 ;  /* 0x00000003311a7223 */ /* 0x000fe2000000001a */
[----:B------:R-:W-:Y:S01]  /*6b10*/  HADD2.F32 R3, -RZ, R78.H1_H1 ;  /* 0x3000004eff037230 */ /* 0x000fe20000004100 */
[----:B------:R-:W-:Y:S01]  /*6b20*/  F2FP.F16.F32.PACK_AB R16, R17, R16 ;  /* 0x000000101110723e */ /* 0x000fe200000000ff */
[----:B------:R-:W-:Y:S01]  /*6b30*/  HADD2.F32 R5, -RZ, R79.H1_H1 ;  /* 0x3000004fff057230 */ /* 0x000fe20000004100 */
[----:B------:R-:W-:Y:S01]  /*6b40*/  F2FP.F16.F32.PACK_AB R17, R23, R18 ;  /* 0x000000121711723e */ /* 0x000fe200000000ff */
[----:B------:R-:W-:Y:S01]  /*6b50*/  FFMA R31, R49, R0, R31 ;  /* 0x00000000311f7223 */ /* 0x000fe2000000001f */
[----:B------:R-:W-:Y:S01]  /*6b60*/  FMUL R35, R47, R35 ;  /* 0x000000232f237220 */ /* 0x000fe20000400000 */
[----:B------:R-:W-:Y:S01]  /*6b70*/  F2FP.F16.F32.PACK_AB R18, R21, R20 ;  /* 0x000000141512723e */ /* 0x000fe200000000ff */
[----:B------:R-:W-:Y:S01]  /*6b80*/  FFMA R28, R49, R2, R28 ;  /* 0x00000002311c7223 */ /* 0x000fe2000000001c */
[----:B------:R-:W-:Y:S01]  /*6b90*/  F2FP.F16.F32.PACK_AB R19, R27, R22 ;  /* 0x000000161b13723e */ /* 0x000fe200000000ff */
[C---:B------:R-:W-:Y:S01]  /*6ba0*/  FFMA R29, R49.reuse, R3, R29 ;  /* 0x00000003311d7223 */ /* 0x040fe2000000001d */
[C---:B------:R-:W-:Y:S01]  /*6bb0*/  FFMA R30, R49.reuse, R4, R30 ;  /* 0x00000004311e7223 */ /* 0x040fe2000000001e */
[----:B------:R-:W-:Y:S01]  /*6bc0*/  FFMA R35, R49, R5, R35 ;  /* 0x0000000531237223 */ /* 0x000fe20000000023 */
[----:B------:R-:W-:Y:S01]  /*6bd0*/  F2FP.F16.F32.PACK_AB R24, R25, R24 ;  /* 0x000000181918723e */ /* 0x000fe200000000ff */
[----:B------:R1:W-:Y:S01]  /*6be0*/  STS.128 [R72+0x20], R16 ;  /* 0x0000201048007388 */ /* 0x0003e20000000c00 */
[----:B------:R-:W-:Y:S02]  /*6bf0*/  F2FP.F16.F32.PACK_AB R25, R31, R26 ;  /* 0x0000001a1f19723e */ /* 0x000fe400000000ff */
[----:B------:R-:W-:Y:S02]  /*6c00*/  F2FP.F16.F32.PACK_AB R26, R29, R28 ;  /* 0x0000001c1d1a723e */ /* 0x000fe400000000ff */
[----:B------:R-:W-:Y:S02]  /*6c10*/  F2FP.F16.F32.PACK_AB R27, R35, R30 ;  /* 0x0000001e231b723e */ /* 0x000fe400000000ff */
[----:B------:R-:W-:Y:S03]  /*6c20*/  IADD3 R0, PT, PT, R64, 0x1, RZ ;  /* 0x0000000140007810 */ /* 0x000fe60007ffe0ff */
[----:B------:R1:W-:Y:S01]  /*6c30*/  STS.128 [R67+0x10], R24 ;  /* 0x0000101843007388 */ /* 0x0003e20000000c00 */
[----:B------:R-:W-:Y:S01]  /*6c40*/  @!PT LDS RZ, [RZ] ;  /* 0x00000000fffff984 */ /* 0x000fe20000000800 */
[----:B------:R-:W-:Y:S01]  /*6c50*/  @!PT LDS RZ, [RZ] ;  /* 0x00000000fffff984 */ /* 0x000fe20000000800 */
[----:B------:R-:W-:Y:S01]  /*6c60*/  @!PT LDS RZ, [RZ] ;  /* 0x00000000fffff984 */ /* 0x000fe20000000800 */
[----:B------:R-:W-:Y:S01]  /*6c70*/  @!PT LDS RZ, [RZ] ;  /* 0x00000000fffff984 */ /* 0x000fe20000000800 */
[----:B------:R2:W-:Y:S07]  /*6c80*/  MEMBAR.ALL.CTA ;  /* 0x0000000000007992 */ /* 0x0005ee0000008000 */
[----:B--2---:R-:W2:Y:S02]  /*6c90*/  FENCE.VIEW.ASYNC.S ;  /* 0x00000000000073c6 */ /* 0x004ea40000000000 */
[----:B--2---:R-:W-:Y:S06]  /*6ca0*/  BAR.SYNC.DEFER_BLOCKING 0x1, 0x80 ;  /* 0x0042000000007b1d */ /* 0x004fec0000010000 */
[----:B------:R-:W-:Y:S05]  /*6cb0*/  @P0 BRA `(.L_x_100) ;  /* 0x0000000000240947 */ /* 0x000fea0003800000 */
[----:B------:R-:W-:Y:S01]  /*6cc0*/  R2UR UR4, R75 ;  /* 0x000000004b0472ca */ /* 0x000fe200000e0000 */
[----:B------:R-:W-:Y:S01]  /*6cd0*/  UIADD3 UR6, UP0, UPT, UR56, 0x680, URZ ;  /* 0x0000068038067890 */ /* 0x000fe2000ff1e0ff */
[----:B------:R-:W-:Y:S02]  /*6ce0*/  R2UR UR42, R110 ;  /* 0x000000006e2a72ca */ /* 0x000fe400000e0000 */
[----:B------:R-:W-:Y:S01]  /*6cf0*/  R2UR UR43, R108 ;  /* 0x000000006c2b72ca */ /* 0x000fe200000e0000 */
[----:B------:R-:W-:Y:S01]  /*6d00*/  UIADD3.X UR7, UPT, UPT, URZ, UR57, URZ, UP0, !UPT ;  /* 0x00000039ff077290 */ /* 0x000fe200087fe4ff */
[----:B------:R-:W-:Y:S07]  /*6d10*/  R2UR UR44, R109 ;  /* 0x000000006d2c72ca */ /* 0x000fee00000e0000 */
[----:B------:R-:W-:Y:S09]  /*6d20*/  UIADD3 UR40, UPT, UPT, UR52, 0x200, UR4 ;  /* 0x0000020034287890 */ /* 0x000ff2000fffe004 */
[----:B------:R2:W-:Y:S02]  /*6d30*/  UTMASTG.4D.IM2COL [UR40], [UR6] ;  /* 0x00000028060073b5 */ /* 0x0005e40008058000 */
[----:B--2---:R0:W-:Y:S02]  /*6d40*/  UTMACMDFLUSH ;  /* 0x00000000000079b7 */ /* 0x0041e40000000000 */
.L_x_100:
[----:B------:R-:W-:Y:S05]  /*6d50*/  BSYNC.RECONVERGENT B0 ;  /* 0x0000000000007941 */ /* 0x000fea0003800200 */
.L_x_99:
[----:B------:R-:W-:Y:S01]  /*6d60*/  R2UR UR40, R0 ;  /* 0x00000000002872ca */ /* 0x000fe200000e0000 */
[----:B------:R-:W-:Y:S11]  /*6d70*/  BSSY.RECONVERGENT B0, `(.L_x_101) ;  /* 0x0000006000007945 */ /* 0x000ff60003800200 */
[----:B------:R-:W-:Y:S01]  /*6d80*/  @!UPT UIADD3 URZ, UPT, UPT, URZ, URZ, URZ ;  /* 0x000000fffffff290 */ /* 0x000fe2000fffe0ff */
[----:B------:R-:W-:Y:S04]  /*6d90*/  UISETP.NE.AND UP0, UPT, UR40, 0x3, UPT ;  /* 0x000000032800788c */ /* 0x000fe8000bf05270 */
[----:B------:R-:W-:Y:S01]  /*6da0*/  USEL UR42, UR40, URZ, UP0 ;  /* 0x000000ff282a7287 */ /* 0x000fe20008000000 */
[----:B------:R-:W-:Y:S11]  /*6db0*/  @P0 BRA `(.L_x_102) ;  /* 0x0000000000040947 */ /* 0x000ff60003800000 */
[----:B------:R-:W-:Y:S04]  /*6dc0*/  DEPBAR.LE SB0, 0x1 ;  /* 0x000080400000791a */ /* 0x000fe80000000000 */
.L_x_102:
[----:B------:R-:W-:Y:S05]  /*6dd0*/  BSYNC.RECONVERGENT B0 ;  /* 0x0000000000007941 */ /* 0x000fea0003800200 */
.L_x_101:
[----:B------:R-:W-:Y:S01]  /*6de0*/  BAR.SYNC.DEFER_BLOCKING 0x1, 0x80 ;  /* 0x0042000000007b1d */ /* 0x000fe20000010000 */
[----:B------:R-:W-:Y:S01]  /*6df0*/  ISETP.NE.AND P1, PT, R112, RZ, PT ;  /* 0x000000ff7000720c */ /* 0x000fe20003f25270 */
[----:B------:R-:W-:Y:S01]  /*6e00*/  UISETP.NE.AND UP0, UPT, UR54, URZ, UPT ;  /* 0x000000ff3600728c */ /* 0x000fe2000bf05270 */
[----:B------:R-:W-:Y:S11]  /*6e10*/  LEA R3, R115, UR52, 0x3 ;  /* 0x0000003473037c11 */ /* 0x000ff6000f8e18ff */
[----:B------:R-:W-:Y:S01]  /*6e20*/  @P1 SHF.L.U32 R4, R66, 0x1f, RZ ;  /* 0x0000001f42041819 */ /* 0x000fe200000006ff */
[----:B------:R-:W-:Y:S06]  /*6e30*/  BRA.U !UP0, `(.L_x_103) ;  /* 0x0000000108287547 */ /* 0x000fec000b800000 */
[----:B------:R-:W2:Y:S01]  /*6e40*/  S2R R0, SR_CgaCtaId ;  /* 0x0000000000007919 */ /* 0x000ea20000008800 */
[----:B------:R-:W-:Y:S05]  /*6e50*/  IMAD.U32 R2, RZ, RZ, UR53 ;  /* 0x00000035ff027e24 */ /* 0x000fea000f8e00ff */
[C---:B------:R-:W-:Y:S01]  /*6e60*/  @P1 LEA R5, R2.reuse, UR52, 0x3 ;  /* 0x0000003402051c11 */ /* 0x040fe2000f8e18ff */
[----:B------:R-:W-:Y:S04]  /*6e70*/  VIADD R2, R2, 0x1 ;  /* 0x0000000102027836 */ /* 0x000fe80000000000 */
[----:B------:R-:W-:Y:S01]  /*6e80*/  @P1 VIADD R5, R5, 0x118 ;  /* 0x0000011805051836 */ /* 0x000fe20000000000 */
[C---:B------:R-:W-:Y:S04]  /*6e90*/  ISETP.NE.AND P0, PT, R2.reuse, 0x3, PT ;  /* 0x000000030200780c */ /* 0x040fe80003f05270 */
[----:B------:R-:W-:Y:S04]  /*6ea0*/  SEL R2, R2, RZ, P0 ;  /* 0x000000ff02027207 */ /* 0x000fe80000000000 */
[----:B------:R-:W-:Y:S02]  /*6eb0*/  R2UR UR53, R2 ;  /* 0x00000000023572ca */ /* 0x000fe400000e0000 */
[----:B--2---:R-:W-:Y:S04]  /*6ec0*/  @P1 PRMT R0, R0, 0x654, R5 ;  /* 0x0000065400001816 */ /* 0x004fe80000000005 */
[----:B------:R2:W-:Y:S09]  /*6ed0*/  @P1 SYNCS.ARRIVE.TRANS64.RED.A1T0 RZ, [R0+URZ], RZ ;  /* 0x000000ff00ff19a7 */ /* 0x0005f200081004ff */
.L_x_103:
[----:B------:R-:W3:Y:S01]  /*6ee0*/  @P1 SYNCS.PHASECHK.TRANS64.TRYWAIT P0, [R3+URZ+0x100], R4 ;  /* 0x00010004030015a7 */ /* 0x000ee200080011ff */
[----:B------:R-:W-:Y:S01]  /*6ef0*/  BSSY B1, `(.L_x_104) ;  /* 0x0000015000017945 */ /* 0x000fe20003800000 */
[----:B---3--:R-:W-:Y:S03]  /*6f00*/  @P1 SEL R116, RZ, 0x1, !P0 ;  /* 0x00000001ff741807 */ /* 0x008fe60004000000 */
[----:B------:R-:W-:Y:S05]  /*6f10*/  @!P1 BRA `(.L_x_105) ;  /* 0x0000000000489947 */ /* 0x000fea0003800000 */
[----:B------:R-:W-:Y:S01]  /*6f20*/  ISETP.NE.AND P1, PT, R117, RZ, PT ;  /* 0x000000ff7500720c */ /* 0x000fe20003f25270 */
[----:B------:R-:W-:Y:S01]  /*6f30*/  BSSY B0, `(.L_x_106) ;  /* 0x000000a000007945 */ /* 0x000fe20003800000 */
[----:B------:R-:W-:Y:S11]  /*6f40*/  ISETP.NE.AND P0, PT, R116, RZ, PT ;  /* 0x000000ff7400720c */ /* 0x000ff60003f05270 */
[----:B------:R-:W-:Y:S04]  /*6f50*/  @P1 IMAD R115, R115, 0x2000, R106 ;  /* 0x0000200073731824 */ /* 0x000fe800078e026a */
[----:B------:R-:W-:Y:S01]  /*6f60*/  @P1 IMAD.IADD R4, R114, 0x1, R115 ;  /* 0x0000000172041824 */ /* 0x000fe200078e0273 */
[----:B------:R-:W-:Y:S03]  /*6f70*/  @P1 IADD3 R2, PT, PT, R113, R115, RZ ;  /* 0x0000007371021210 */ /* 0x000fe60007ffe0ff */
[----:B--2---:R-:W-:Y:S01]  /*6f80*/  @P1 IMAD.IADD R0, R105, 0x1, R4 ;  /* 0x0000000169001824 */ /* 0x004fe200078e0204 */
[----:B------:R-:W-:Y:S06]  /*6f90*/  @P0 BRA `(.L_x_107) ;  /* 0x00000000000c0947 */ /* 0x000fec0003800000 */
[----:B------:R-:W-:Y:S04]  /*6fa0*/  SHF.L.U32 R66, R66, 0x1f, RZ ;  /* 0x0000001f42427819 */ /* 0x000fe800000006ff */
[----:B------:R-:W2:Y:S02]  /*6fb0*/  SYNCS.PHASECHK.TRANS64.TRYWAIT P0, [R3+URZ+0x100], R66 ;  /* 0x00010042030075a7 */ /* 0x000ea400080011ff */
[----:B--2---:R-:W-:Y:S05]  /*6fc0*/  @!P0 BRA `(.L_x_108) ;  /* 0x0000001800f08947 */ /* 0x004fea0003800000 */
.L_x_107:
[----:B------:R-:W-:Y:S05]  /*6fd0*/  BSYNC B0 ;  /* 0x0000000000007941 */ /* 0x000fea0003800000 */
.L_x_106:
[----:B------:R-:W-:Y:S11]  /*6fe0*/  ISETP.NE.AND P0, PT, R117, RZ, PT ;  /* 0x000000ff7500720c */ /* 0x000ff60003f05270 */
[----:B------:R-:W-:Y:S02]  /*6ff0*/  @!UPT UIADD3 URZ, UPT, UPT, URZ, URZ, URZ ;  /* 0x000000fffffff290 */ /* 0x000fe4000fffe0ff */
[----:B------:R3:W4:Y:S04]  /*7000*/  @P0 LDS.128 R56, [R115] ;  /* 0x0000000073380984 */ /* 0x0007280000000c00 */
[----:B------:R3:W1:Y:S04]  /*7010*/  @P0 LDS.128 R68, [R2+0x20] ;  /* 0x0000200002440984 */ /* 0x0006680000000c00 */
[----:B------:R3:W1:Y:S04]  /*7020*/  @P0 LDS.128 R60, [R4+0x10] ;  /* 0x00001000043c0984 */ /* 0x0006680000000c00 */
[----:B------:R3:W1:Y:S02]  /*7030*/  @P0 LDS.128 R76, [R0+0x10] ;  /* 0x00001000004c0984 */ /* 0x0006640000000c00 */
.L_x_105:
[----:B------:R-:W-:Y:S05]  /*7040*/  BSYNC B1 ;  /* 0x0000000000017941 */ /* 0x000fea0003800000 */
.L_x_104:
[----:B--23--:R-:W-:Y:S05]  /*7050*/  VIADD R0, R48, 0x20 ;  /* 0x0000002030007836 */ /* 0x00cfea0000000000 */
[----:B------:R-:W-:Y:S04]  /*7060*/  SHF.R.U32.HI R0, RZ, 0x15, R0 ;  /* 0x00000015ff007819 */ /* 0x000fe80000011600 */
[----:B------:R-:W-:Y:S11]  /*7070*/  LOP3.LUT P0, RZ, R0, 0x3, R100, 0x48, !PT ;  /* 0x0000000300ff7812 */ /* 0x000ff60007804864 */
[----:B------:R-:W-:Y:S02]  /*7080*/  @!UPT UIADD3 URZ, UPT, UPT, URZ, URZ, URZ ;  /* 0x000000fffffff290 */ /* 0x000fe4000fffe0ff */
[----:B------:R-:W-:Y:S05]  /*7090*/  @!P0 BRA `(.L_x_109) ;  /* 0x0000000000408947 */ /* 0x000fea0003800000 */
[----:B------:R-:W2:Y:S01]  /*70a0*/  LDCU.64 UR8, c[0x4][0x70] ;  /* 0x01000e00ff0877ac */ /* 0x000ea20008000a00 */
[----:B------:R-:W-:Y:S01]  /*70b0*/  MOV R3, 0x0 ;  /* 0x0000000000037802 */ /* 0x000fe20000000f00 */
[----:B------:R-:W-:Y:S02]  /*70c0*/  HFMA2 R12, -RZ, RZ, 0, 5.9604644775390625e-08 ;  /* 0x00000001ff0c7431 */ /* 0x000fe400000001ff */
[----:B-1----:R-:W-:Y:S02]  /*70d0*/  IMAD.MOV.U32 R8, RZ, RZ, 0x192 ;  /* 0x00000192ff087424 */ /* 0x002fe400078e00ff */
[----:B------:R-:W-:Y:S01]  /*70e0*/  IMAD.MOV.U32 R13, RZ, RZ, RZ ;  /* 0x000000ffff0d7224 */ /* 0x000fe200078e00ff */
[----:B------:R-:W1:Y:S01]  /*70f0*/  LDCU.64 UR6, c[0x4][0x78] ;  /* 0x01000f00ff0677ac */ /* 0x000e620008000a00 */
[----:B------:R-:W3:Y:S01]  /*7100*/  LDC.64 R2, c[0x4][R3] ;  /* 0x0100000003027b82 */ /* 0x000ee20000000a00 */
[----:B------:R-:W5:Y:S01]  /*7110*/  LDCU.64 UR4, c[0x4][0x10] ;  /* 0x01000200ff0477ac */ /* 0x000f620008000a00 */
[----:B--2---:R-:W-:Y:S01]  /*7120*/  MOV R5, UR9 ;  /* 0x0000000900057c02 */ /* 0x004fe20008000f00 */
[----:B------:R-:W-:Y:S01]  /*7130*/  IMAD.U32 R4, RZ, RZ, UR8 ;  /* 0x00000008ff047e24 */ /* 0x000fe2000f8e00ff */
[----:B-1----:R-:W-:Y:S01]  /*7140*/  MOV R7, UR7 ;  /* 0x0000000700077c02 */ /* 0x002fe20008000f00 */
[----:B------:R-:W-:Y:S01]  /*7150*/  IMAD.U32 R6, RZ, RZ, UR6 ;  /* 0x00000006ff067e24 */ /* 0x000fe2000f8e00ff */
[----:B-----5:R-:W-:Y:S01]  /*7160*/  MOV R11, UR5 ;  /* 0x00000005000b7c02 */ /* 0x020fe20008000f00 */
[----:B------:R-:W-:Y:S02]  /*7170*/  IMAD.U32 R10, RZ, RZ, UR4 ;  /* 0x00000004ff0a7e24 */ /* 0x000fe4000f8e00ff */
[----:B------:R-:W-:Y:S07]  /*7180*/  LEPC R20, `(.L_x_109) ;  /* 0x000000001014794e */ /* 0x000fee0000000000 */
[----:B---34-:R-:W-:Y:S05]  /*7190*/  CALL.ABS.NOINC R2 ;  /* 0x0000000002007343 */ /* 0x018fea0003c00000 */
.L_x_109:
[----:B------:R-:W-:Y:S01]  /*71a0*/  ISETP.NE.AND P0, PT, R99, RZ, PT ;  /* 0x000000ff6300720c */ /* 0x000fe20003f05270 */
[----:B------:R-:W-:Y:S05]  /*71b0*/  WARPSYNC.ALL ;  /* 0x0000000000007948 */ /* 0x000fea0003800000 */
[----:B------:R-:W-:Y:S01]  /*71c0*/  R2UR UR4, R48 ;  /* 0x00000000300472ca */ /* 0x000fe200000e0000 */
[--C-:B----4-:R-:W-:Y:S01]  /*71d0*/  HADD2.F32 R0, -RZ, R56.reuse.H0_H0 ;  /* 0x20000038ff007230 */ /* 0x110fe20000004100 */
[----:B------:R-:W-:Y:S01]  /*71e0*/  R2UR UR6, R65 ;  /* 0x00000000410672ca */ /* 0x000fe200000e0000 */
[----:B------:R-:W-:Y:S01]  /*71f0*/  HADD2.F32 R2, -RZ, R56.H1_H1 ;  /* 0x30000038ff027230 */ /* 0x000fe20000004100 */
[----:B------:R-:W-:Y:S01]  /*7200*/  USHF.L.U32 UR5, UR42, 0xd, URZ ;  /* 0x0000000d2a057899 */ /* 0x000fe200080006ff */
[--C-:B------:R-:W-:Y:S01]  /*7210*/  HADD2.F32 R3, -RZ, R57.reuse.H0_H0 ;  /* 0x20000039ff037230 */ /* 0x100fe20000004100 */
[----:B------:R-:W-:Y:S01]  /*7220*/  BSSY.RECONVERGENT B0, `(.L_x_110) ;  /* 0x000008c000007945 */ /* 0x000fe20003800200 */
[----:B------:R-:W-:Y:S02]  /*7230*/  HADD2.F32 R48, -RZ, R57.H1_H1 ;  /* 0x30000039ff307230 */ /* 0x000fe40000004100 */
[--C-:B------:R-:W-:Y:S02]  /*7240*/  HADD2.F32 R50, -RZ, R58.reuse.H0_H0 ;  /* 0x2000003aff327230 */ /* 0x100fe40000004100 */
[----:B------:R-:W-:Y:S02]  /*7250*/  HADD2.F32 R51, -RZ, R58.H1_H1 ;  /* 0x3000003aff337230 */ /* 0x000fe40000004100 */
[----:B-1----:R-:W1:Y:S01]  /*7260*/  LDTM.x32 R4, tmem[UR4+0x20] ;  /* 0x00002004000479ee */ /* 0x002e6200082c0000 */
[----:B------:R-:W-:Y:S01]  /*7270*/  NOP ;  /* 0x0000000000007918 */ /* 0x000fe20000000000 */
[----:B------:R-:W-:Y:S01]  /*7280*/  UIADD3 UR6, UPT, UPT, UR6, 0x160, URZ ;  /* 0x0000016006067890 */ /* 0x000fe2000fffe0ff */
[--C-:B------:R-:W-:Y:S02]  /*7290*/  HADD2.F32 R52, -RZ, R59.reuse.H0_H0 ;  /* 0x2000003bff347230 */ /* 0x100fe40000004100 */
[----:B------:R-:W-:Y:S01]  /*72a0*/  HADD2.F32 R53, -RZ, R59.H1_H1 ;  /* 0x3000003bff357230 */ /* 0x000fe20000004100 */
[----:B------:R-:W-:Y:S01]  /*72b0*/  UPRMT UR6, UR45, 0x654, UR6 ;  /* 0x000006542d067896 */ /* 0x000fe20008000006 */
[--C-:B------:R-:W-:Y:S02]  /*72c0*/  HADD2.F32 R54, -RZ, R60.reuse.H0_H0 ;  /* 0x2000003cff367230 */ /* 0x100fe40000004100 */
[----:B------:R-:W-:Y:S02]  /*72d0*/  HADD2.F32 R55, -RZ, R60.H1_H1 ;  /* 0x3000003cff377230 */ /* 0x000fe40000004100 */
[--C-:B------:R-:W-:Y:S02]  /*72e0*/  HADD2.F32 R56, -RZ, R61.reuse.H0_H0 ;  /* 0x2000003dff387230 */ /* 0x100fe40000004100 */
[----:B------:R-:W-:Y:S02]  /*72f0*/  HADD2.F32 R57, -RZ, R61.H1_H1 ;  /* 0x3000003dff397230 */ /* 0x000fe40000004100 */
[----:B-1----:R-:W-:Y:S01]  /*7300*/  SYNCS.ARRIVE.TRANS64.RED.A1T0 RZ, [UR6], RZ ;  /* 0x000000ffffff79a7 */ /* 0x002fe20008100406 */
[--C-:B------:R-:W-:Y:S02]  /*7310*/  HADD2.F32 R58, -RZ, R62.reuse.H0_H0 ;  /* 0x2000003eff3a7230 */ /* 0x100fe40000004100 */
[----:B------:R-:W-:Y:S02]  /*7320*/  HADD2.F32 R59, -RZ, R62.H1_H1 ;  /* 0x3000003eff3b7230 */ /* 0x000fe40000004100 */
[--C-:B------:R-:W-:Y:S02]  /*7330*/  HADD2.F32 R60, -RZ, R63.reuse.H0_H0 ;  /* 0x2000003fff3c7230 */ /* 0x100fe40000004100 */
[----:B------:R-:W-:Y:S02]  /*7340*/  HADD2.F32 R61, -RZ, R63.H1_H1 ;  /* 0x3000003fff3d7230 */ /* 0x000fe40000004100 */
[C---:B------:R-:W-:Y:S01]  /*7350*/  FMUL R4, R47.reuse, R4 ;  /* 0x000000042f047220 */ /* 0x040fe20000400000 */
[C---:B------:R-:W-:Y:S01]  /*7360*/  FMUL R5, R47.reuse, R5 ;  /* 0x000000052f057220 */ /* 0x040fe20000400000 */
[C---:B------:R-:W-:Y:S01]  /*7370*/  FMUL R6, R47.reuse, R6 ;  /* 0x000000062f067220 */ /* 0x040fe20000400000 */
[----:B------:R-:W-:Y:S01]  /*7380*/  FMUL R7, R47, R7 ;  /* 0x000000072f077220 */ /* 0x000fe20000400000 */
[C---:B------:R-:W-:Y:S01]  /*7390*/  FFMA R4, R49.reuse, R0, R4 ;  /* 0x0000000031047223 */ /* 0x040fe20000000004 */
[C---:B------:R-:W-:Y:S01]  /*73a0*/  FFMA R5, R49.reuse, R2, R5 ;  /* 0x0000000231057223 */ /* 0x040fe20000000005 */
[C---:B------:R-:W-:Y:S01]  /*73b0*/  FFMA R6, R49.reuse, R3, R6 ;  /* 0x0000000331067223 */ /* 0x040fe20000000006 */
[----:B------:R-:W-:Y:S01]  /*73c0*/  FFMA R7, R49, R48, R7 ;  /* 0x0000003031077223 */ /* 0x000fe20000000007 */
[C---:B------:R-:W-:Y:S01]  /*73d0*/  FMUL R8, R47.reuse, R8 ;  /* 0x000000082f087220 */ /* 0x040fe20000400000 */
[----:B------:R-:W-:Y:S01]  /*73e0*/  FMUL R9, R47, R9 ;  /* 0x000000092f097220 */ /* 0x000fe20000400000 */
[----:B------:R-:W-:Y:S01]  /*73f0*/  F2FP.F16.F32.PACK_AB R4, R5, R4 ;  /* 0x000000040504723e */ /* 0x000fe200000000ff */
[----:B------:R-:W-:Y:S01]  /*7400*/  FMUL R0, R47, R10 ;  /* 0x0000000a2f007220 */ /* 0x000fe20000400000 */
[----:B------:R-:W-:Y:S01]  /*7410*/  F2FP.F16.F32.PACK_AB R5, R7, R6 ;  /* 0x000000060705723e */ /* 0x000fe200000000ff */
[C---:B------:R-:W-:Y:S01]  /*7420*/  FFMA R8, R49.reuse, R50, R8 ;  /* 0x0000003231087223 */ /* 0x040fe20000000008 */
[C---:B------:R-:W-:Y:S01]  /*7430*/  FFMA R9, R49.reuse, R51, R9 ;  /* 0x0000003331097223 */ /* 0x040fe20000000009 */
[----:B------:R-:W-:Y:S01]  /*7440*/  FFMA R0, R49, R52, R0 ;  /* 0x0000003431007223 */ /* 0x000fe20000000000 */
[C---:B------:R-:W-:Y:S01]  /*7450*/  FMUL R2, R47.reuse, R11 ;  /* 0x0000000b2f027220 */ /* 0x040fe20000400000 */
[C---:B------:R-:W-:Y:S01]  /*7460*/  FMUL R3, R47.reuse, R12 ;  /* 0x0000000c2f037220 */ /* 0x040fe20000400000 */
[----:B------:R-:W-:Y:S01]  /*7470*/  FMUL R10, R47, R13 ;  /* 0x0000000d2f0a7220 */ /* 0x000fe20000400000 */
[----:B------:R-:W-:Y:S01]  /*7480*/  F2FP.F16.F32.PACK_AB R6, R9, R8 ;  /* 0x000000080906723e */ /* 0x000fe200000000ff */
[C---:B------:R-:W-:Y:S01]  /*7490*/  FFMA R2, R49.reuse, R53, R2 ;  /* 0x0000003531027223 */ /* 0x040fe20000000002 */
[C---:B------:R-:W-:Y:S01]  /*74a0*/  FFMA R3, R49.reuse, R54, R3 ;  /* 0x0000003631037223 */ /* 0x040fe20000000003 */
[----:B------:R-:W-:Y:S01]  /*74b0*/  FFMA R10, R49, R55, R10 ;  /* 0x00000037310a7223 */ /* 0x000fe2000000000a */
[C---:B------:R-:W-:Y:S01]  /*74c0*/  FMUL R11, R47.reuse, R14 ;  /* 0x0000000e2f0b7220 */ /* 0x040fe20000400000 */
[C---:B------:R-:W-:Y:S01]  /*74d0*/  FMUL R15, R47.reuse, R15 ;  /* 0x0000000f2f0f7220 */ /* 0x040fe20000400000 */
[C---:B------:R-:W-:Y:S01]  /*74e0*/  FMUL R12, R47.reuse, R16 ;  /* 0x000000102f0c7220 */ /* 0x040fe20000400000 */
[----:B------:R-:W-:Y:S01]  /*74f0*/  FMUL R13, R47, R17 ;  /* 0x000000112f0d7220 */ /* 0x000fe20000400000 */
[----:B------:R-:W-:Y:S01]  /*7500*/  FFMA R11, R49, R56, R11 ;  /* 0x00000038310b7223 */ /* 0x000fe2000000000b */
[----:B------:R-:W-:Y:S01]  /*7510*/  FMUL R14, R47, R18 ;  /* 0x000000122f0e7220 */ /* 0x000fe20000400000 */
[----:B------:R-:W-:Y:S01]  /*7520*/  FFMA R15, R49, R57, R15 ;  /* 0x00000039310f7223 */ /* 0x000fe2000000000f */
[--C-:B------:R-:W-:Y:S02]  /*7530*/  HADD2.F32 R62, -RZ, R68.reuse.H0_H0 ;  /* 0x20000044ff3e7230 */ /* 0x100fe40000004100 */
[----:B------:R-:W-:Y:S01]  /*7540*/  FMUL R19, R47, R19 ;  /* 0x000000132f137220 */ /* 0x000fe20000400000 */
[----:B------:R-:W-:Y:S01]  /*7550*/  F2FP.F16.F32.PACK_AB R7, R2, R0 ;  /* 0x000000000207723e */ /* 0x000fe200000000ff */
[----:B------:R-:W-:Y:S01]  /*7560*/  FFMA R12, R49, R58, R12 ;  /* 0x0000003a310c7223 */ /* 0x000fe2000000000c */
[----:B------:R-:W-:Y:S02]  /*7570*/  HADD2.F32 R63, -RZ, R68.H1_H1 ;  /* 0x30000044ff3f7230 */ /* 0x000fe40000004100 */
[----:B------:R-:W-:Y:S01]  /*7580*/  FMUL R16, R47, R20 ;  /* 0x000000142f107220 */ /* 0x000fe20000400000 */
[----:B------:R-:W-:Y:S01]  /*7590*/  FFMA R13, R49, R59, R13 ;  /* 0x0000003b310d7223 */ /* 0x000fe2000000000d */
[----:B------:R1:W-:Y:S01]  /*75a0*/  STS.128 [R106+UR5], R4 ;  /* 0x000000046a007988 */ /* 0x0003e20008000c05 */
[--C-:B------:R-:W-:Y:S02]  /*75b0*/  HADD2.F32 R64, -RZ, R69.reuse.H0_H0 ;  /* 0x20000045ff407230 */ /* 0x100fe40000004100 */
[----:B------:R-:W-:Y:S01]  /*75c0*/  FMUL R17, R47, R21 ;  /* 0x000000152f117220 */ /* 0x000fe20000400000 */
[----:B------:R-:W-:Y:S01]  /*75d0*/  FFMA R14, R49, R60, R14 ;  /* 0x0000003c310e7223 */ /* 0x000fe2000000000e */
[----:B------:R-:W-:Y:S02]  /*75e0*/  HADD2.F32 R65, -RZ, R69.H1_H1 ;  /* 0x30000045ff417230 */ /* 0x000fe40000004100 */
[----:B------:R-:W-:Y:S01]  /*75f0*/  FMUL R18, R47, R22 ;  /* 0x000000162f127220 */ /* 0x000fe20000400000 */
[----:B------:R-:W-:Y:S01]  /*7600*/  FFMA R19, R49, R61, R19 ;  /* 0x0000003d31137223 */ /* 0x000fe20000000013 */
[----:B------:R-:W-:Y:S02]  /*7610*/  HADD2.F32 R66, -RZ, R70.H0_H0 ;  /* 0x20000046ff427230 */ /* 0x000fe40000004100 */
[----:B------:R-:W-:Y:S01]  /*7620*/  FMUL R23, R47, R23 ;  /* 0x000000172f177220 */ /* 0x000fe20000400000 */
[--C-:B------:R-:W-:Y:S02]  /*7630*/  HADD2.F32 R74, -RZ, R78.reuse.H0_H0 ;  /* 0x2000004eff4a7230 */ /* 0x100fe40000004100 */
[----:B------:R-:W-:Y:S01]  /*7640*/  FFMA R16, R49, R62, R16 ;  /* 0x0000003e31107223 */ /* 0x000fe20000000010 */
[----:B------:R-:W-:Y:S01]  /*7650*/  HADD2.F32 R75, -RZ, R78.H1_H1 ;  /* 0x3000004eff4b7230 */ /* 0x000fe20000004100 */
[----:B------:R-:W-:Y:S01]  /*7660*/  IADD3 R78, PT, PT, R106, UR5, RZ ;  /* 0x000000056a4e7c10 */ /* 0x000fe2000fffe0ff */
[----:B------:R-:W-:Y:S02]  /*7670*/  HADD2.F32 R67, -RZ, R70.H1_H1 ;  /* 0x30000046ff437230 */ /* 0x000fe40000004100 */
[----:B------:R-:W-:Y:S01]  /*7680*/  FMUL R20, R47, R24 ;  /* 0x000000182f147220 */ /* 0x000fe20000400000 */
[----:B------:R-:W-:Y:S01]  /*7690*/  FFMA R17, R49, R63, R17 ;  /* 0x0000003f31117223 */ /* 0x000fe20000000011 */
[--C-:B------:R-:W-:Y:S02]  /*76a0*/  HADD2.F32 R68, -RZ, R71.reuse.H0_H0 ;  /* 0x20000047ff447230 */ /* 0x100fe40000004100 */
[----:B------:R-:W-:Y:S01]  /*76b0*/  FMUL R21, R47, R25 ;  /* 0x000000192f157220 */ /* 0x000fe20000400000 */
[----:B------:R-:W-:Y:S01]  /*76c0*/  FFMA R18, R49, R64, R18 ;  /* 0x0000004031127223 */ /* 0x000fe20000000012 */
[----:B------:R-:W-:Y:S02]  /*76d0*/  HADD2.F32 R69, -RZ, R71.H1_H1 ;  /* 0x30000047ff457230 */ /* 0x000fe40000004100 */
[----:B------:R-:W-:Y:S01]  /*76e0*/  FMUL R22, R47, R26 ;  /* 0x0000001a2f167220 */ /* 0x000fe20000400000 */
[----:B------:R-:W-:Y:S01]  /*76f0*/  F2FP.F16.F32.PACK_AB R8, R10, R3 ;  /* 0x000000030a08723e */ /* 0x000fe200000000ff */
[----:B------:R-:W-:Y:S01]  /*7700*/  FFMA R23, R49, R65, R23 ;  /* 0x0000004131177223 */ /* 0x000fe20000000017 */
[----:B------:R-:W-:Y:S01]  /*7710*/  F2FP.F16.F32.PACK_AB R9, R15, R11 ;  /* 0x0000000b0f09723e */ /* 0x000fe200000000ff */
[--C-:B------:R-:W-:Y:S02]  /*7720*/  HADD2.F32 R70, -RZ, R76.reuse.H0_H0 ;  /* 0x2000004cff467230 */ /* 0x100fe40000004100 */
[----:B------:R-:W-:Y:S01]  /*7730*/  FMUL R27, R47, R27 ;  /* 0x0000001b2f1b7220 */ /* 0x000fe20000400000 */
[----:B------:R-:W-:Y:S01]  /*7740*/  IADD3 R114, PT, PT, R114, R78, RZ ;  /* 0x0000004e72727210 */ /* 0x000fe20007ffe0ff */
[----:B------:R-:W-:Y:S01]  /*7750*/  FFMA R20, R49, R66, R20 ;  /* 0x0000004231147223 */ /* 0x000fe20000000014 */
[----:B------:R-:W-:Y:S01]  /*7760*/  F2FP.F16.F32.PACK_AB R10, R13, R12 ;  /* 0x0000000c0d0a723e */ /* 0x000fe200000000ff */
[----:B------:R-:W-:Y:S01]  /*7770*/  HADD2.F32 R71, -RZ, R76.H1_H1 ;  /* 0x3000004cff477230 */ /* 0x000fe20000004100 */
[----:B------:R-:W-:Y:S01]  /*7780*/  F2FP.F16.F32.PACK_AB R11, R19, R14 ;  /* 0x0000000e130b723e */ /* 0x000fe200000000ff */
[----:B------:R-:W-:Y:S01]  /*7790*/  FMUL R24, R47, R28 ;  /* 0x0000001c2f187220 */ /* 0x000fe20000400000 */
[----:B------:R-:W-:Y:S01]  /*77a0*/  FFMA R21, R49, R67, R21 ;  /* 0x0000004331157223 */ /* 0x000fe20000000015 */
[--C-:B------:R-:W-:Y:S02]  /*77b0*/  HADD2.F32 R72, -RZ, R77.reuse.H0_H0 ;  /* 0x2000004dff487230 */ /* 0x100fe40000004100 */
[----:B------:R-:W-:Y:S01]  /*77c0*/  FMUL R25, R47, R29 ;  /* 0x0000001d2f197220 */ /* 0x000fe20000400000 */
[----:B------:R1:W-:Y:S01]  /*77d0*/  STS.128 [R114+0x10], R8 ;  /* 0x0000100872007388 */ /* 0x0003e20000000c00 */
[----:B------:R-:W-:Y:S01]  /*77e0*/  FFMA R22, R49, R68, R22 ;  /* 0x0000004431167223 */ /* 0x000fe20000000016 */
[----:B------:R-:W-:Y:S02]  /*77f0*/  HADD2.F32 R73, -RZ, R77.H1_H1 ;  /* 0x3000004dff497230 */ /* 0x000fe40000004100 */
[----:B------:R-:W-:Y:S01]  /*7800*/  FMUL R26, R47, R30 ;  /* 0x0000001e2f1a7220 */ /* 0x000fe20000400000 */
[----:B------:R-:W-:Y:S01]  /*7810*/  FFMA R27, R49, R69, R27 ;  /* 0x00000045311b7223 */ /* 0x000fe2000000001b */
        /* <DEDUP_REMOVED lines=10> */
[----:B------:R-:W-:Y:S01]  /*78c0*/  F2FP.F16.F32.PACK_AB R17, R23, R18 ;  /* 0x000000121711723e */ /* 0x000fe200000000ff */
[----:B------:R-:W-:Y:S01]  /*78d0*/  FFMA R31, R49, R73, R31 ;  /* 0x00000049311f7223 */ /* 0x000fe2000000001f */
[----:B------:R-:W-:Y:S01]  /*78e0*/  FMUL R35, R47, R35 ;  /* 0x000000232f237220 */ /* 0x000fe20000400000 */
[----:B------:R-:W-:Y:S01]  /*78f0*/  IADD3 R113, PT, PT, R113, R78, RZ ;  /* 0x0000004e71717210 */ /* 0x000fe20007ffe0ff */
[----:B------:R-:W-:Y:S01]  /*7900*/  FFMA R28, R49, R74, R28 ;  /* 0x0000004a311c7223 */ /* 0x000fe2000000001c */
[----:B------:R-:W-:Y:S01]  /*7910*/  F2FP.F16.F32.PACK_AB R18, R21, R20 ;  /* 0x000000141512723e */ /* 0x000fe200000000ff */
[----:B------:R-:W-:Y:S01]  /*7920*/  FFMA R29, R49, R75, R29 ;  /* 0x0000004b311d7223 */ /* 0x000fe2000000001d */
[----:B------:R-:W-:Y:S01]  /*7930*/  F2FP.F16.F32.PACK_AB R19, R27, R22 ;  /* 0x000000161b13723e */ /* 0x000fe200000000ff */
[C---:B------:R-:W-:Y:S01]  /*7940*/  FFMA R30, R49.reuse, R76, R30 ;  /* 0x0000004c311e7223 */ /* 0x040fe2000000001e */
[----:B------:R-:W-:Y:S01]  /*7950*/  FFMA R35, R49, R77, R35 ;  /* 0x0000004d31237223 */ /* 0x000fe20000000023 */
[----:B------:R-:W-:Y:S02]  /*7960*/  F2FP.F16.F32.PACK_AB R24, R25, R24 ;  /* 0x000000181918723e */ /* 0x000fe400000000ff */
[----:B------:R1:W-:Y:S01]  /*7970*/  STS.128 [R113+0x20], R16 ;  /* 0x0000201071007388 */ /* 0x0003e20000000c00 */
[----:B------:R-:W-:Y:S02]  /*7980*/  F2FP.F16.F32.PACK_AB R25, R31, R26 ;  /* 0x0000001a1f19723e */ /* 0x000fe400000000ff */
[----:B------:R-:W-:Y:S02]  /*7990*/  F2FP.F16.F32.PACK_AB R26, R29, R28 ;  /* 0x0000001c1d1a723e */ /* 0x000fe400000000ff */
[----:B------:R-:W-:Y:S02]  /*79a0*/  F2FP.F16.F32.PACK_AB R27, R35, R30 ;  /* 0x0000001e231b723e */ /* 0x000fe400000000ff */
[----:B------:R-:W-:Y:S05]  /*79b0*/  IADD3 R0, PT, PT, R105, R114, RZ ;  /* 0x0000007269007210 */ /* 0x000fea0007ffe0ff */
        /* <DEDUP_REMOVED lines=11> */
[----:B------:R-:W-:Y:S01]  /*7a70*/  R2UR UR11, R108 ;  /* 0x000000006c0b72ca */ /* 0x000fe200000e0000 */
[----:B------:R-:W-:Y:S01]  /*7a80*/  UIADD3 UR9, UPT, UPT, UR41, 0x20, URZ ;  /* 0x0000002029097890 */ /* 0x000fe2000fffe0ff */
[----:B------:R-:W-:Y:S01]  /*7a90*/  R2UR UR12, R109 ;  /* 0x000000006d0c72ca */ /* 0x000fe200000e0000 */
[----:B------:R-:W-:Y:S02]  /*7aa0*/  UIADD3 UR8, UPT, UPT, UR52, 0x200, UR5 ;  /* 0x0000020034087890 */ /* 0x000fe4000fffe005 */
[----:B------:R-:W-:Y:S10]  /*7ab0*/  UIADD3.X UR7, UPT, UPT, URZ, UR57, URZ, UP0, !UPT ;  /* 0x00000039ff077290 */ /* 0x000ff400087fe4ff */
[----:B------:R2:W-:Y:S02]  /*7ac0*/  UTMASTG.4D.IM2COL [UR8], [UR6] ;  /* 0x00000008060073b5 */ /* 0x0005e40008058000 */
[----:B--2---:R0:W-:Y:S02]  /*7ad0*/  UTMACMDFLUSH ;  /* 0x00000000000079b7 */ /* 0x0041e40000000000 */
.L_x_111:
[----:B------:R-:W-:Y:S05]  /*7ae0*/  BSYNC.RECONVERGENT B0 ;  /* 0x0000000000007941 */ /* 0x000fea0003800200 */
.L_x_110:
[----:B-1----:R-:W-:Y:S01]  /*7af0*/  MOV R0, UR40 ;  /* 0x0000002800007c02 */ /* 0x002fe20008000f00 */
[----:B------:R-:W-:Y:S01]  /*7b00*/  UIADD3 UR42, UPT, UPT, UR42, 0x1, URZ ;  /* 0x000000012a2a7890 */ /* 0x000fe2000fffe0ff */
[----:B------:R-:W-:Y:S05]  /*7b10*/  BSSY.RECONVERGENT B0, `(.L_x_112) ;  /* 0x0000005000007945 */ /* 0x000fea0003800200 */
[----:B------:R-:W-:Y:S02]  /*7b20*/  MOV R2, UR42 ;  /* 0x0000002a00027c02 */ /* 0x000fe40008000f00 */
[----:B------:R-:W-:Y:S01]  /*7b30*/  MOV R64, UR42 ;  /* 0x0000002a00407c02 */ /* 0x000fe20008000f00 */
[----:B------:R-:W-:Y:S05]  /*7b40*/  @P0 BRA `(.L_x_113) ;  /* 0x0000000000040947 */ /* 0x000fea0003800000 */
[----:B------:R-:W-:Y:S04]  /*7b50*/  DEPBAR.LE SB0, 0x1 ;  /* 0x000080400000791a */ /* 0x000fe80000000000 */
.L_x_113:
[----:B------:R-:W-:Y:S05]  /*7b60*/  BSYNC.RECONVERGENT B0 ;  /* 0x0000000000007941 */ /* 0x000fea0003800200 */
.L_x_112:
[----:B------:R-:W-:Y:S01]  /*7b70*/  BAR.SYNC.DEFER_BLOCKING 0x1, 0x80 ;  /* 0x0042000000007b1d */ /* 0x000fe20000010000 */
[----:B------:R-:W-:Y:S01]  /*7b80*/  ISETP.NE.AND P0, PT, R2, 0x3, PT ;  /* 0x000000030200780c */ /* 0x000fe20003f05270 */
[----:B------:R-:W-:Y:S01]  /*7b90*/  UISETP.NE.AND UP0, UPT, UR54, -0x2, UPT ;  /* 0xfffffffe3600788c */ /* 0x000fe2000bf05270 */
[----:B------:R-:W-:Y:S02]  /*7ba0*/  VIADD R45, R45, 0x1 ;  /* 0x000000012d2d7836 */ /* 0x000fe40000000000 */
[----:B------:R-:W-:Y:S02]  /*7bb0*/  ISETP.EQ.XOR P1, PT, R0, 0x3, !P0 ;  /* 0x000000030000780c */ /* 0x000fe40004722a70 */
[----:B------:R-:W-:Y:S02]  /*7bc0*/  SEL R64, R64, RZ, P0 ;  /* 0x000000ff40407207 */ /* 0x000fe40000000000 */
[----:B------:R-:W-:Y:S04]  /*7bd0*/  SEL R0, RZ, 0x1, !P1 ;  /* 0x00000001ff007807 */ /* 0x000fe80004800000 */
[----:B------:R-:W-:Y:S01]  /*7be0*/  LOP3.LUT R98, R98, R0, RZ, 0x3c, !PT ;  /* 0x0000000062627212 */ /* 0x000fe200078e3cff */
[----:B------:R-:W-:Y:S06]  /*7bf0*/  BRA.U !UP0, `(.L_x_114) ;  /* 0x00000001082c7547 */ /* 0x000fec000b800000 */
[----:B------:R-:W-:Y:S01]  /*7c00*/  ISETP.NE.AND P2, PT, R112, RZ, PT ;  /* 0x000000ff7000720c */ /* 0x000fe20003f45270 */
[----:B------:R-:W1:Y:S01]  /*7c10*/  S2R R0, SR_CgaCtaId ;  /* 0x0000000000007919 */ /* 0x000e620000008800 */
[----:B------:R-:W-:Y:S11]  /*7c20*/  IMAD.U32 R2, RZ, RZ, UR53 ;  /* 0x00000035ff027e24 */ /* 0x000ff6000f8e00ff */
[C---:B------:R-:W-:Y:S01]  /*7c30*/  @P2 LEA R3, R2.reuse, UR52, 0x3 ;  /* 0x0000003402032c11 */ /* 0x040fe2000f8e18ff */
[----:B------:R-:W-:Y:S04]  /*7c40*/  VIADD R2, R2, 0x1 ;  /* 0x0000000102027836 */ /* 0x000fe80000000000 */
[----:B------:R-:W-:Y:S01]  /*7c50*/  @P2 VIADD R3, R3, 0x118 ;  /* 0x0000011803032836 */ /* 0x000fe20000000000 */
[C---:B------:R-:W-:Y:S04]  /*7c60*/  ISETP.NE.AND P0, PT, R2.reuse, 0x3, PT ;  /* 0x000000030200780c */ /* 0x040fe80003f05270 */
[----:B------:R-:W-:Y:S04]  /*7c70*/  SEL R2, R2, RZ, P0 ;  /* 0x000000ff02027207 */ /* 0x000fe80000000000 */
[----:B------:R-:W-:Y:S02]  /*7c80*/  R2UR UR53, R2 ;  /* 0x00000000023572ca */ /* 0x000fe400000e0000 */
[----:B-1----:R-:W-:Y:S04]  /*7c90*/  @P2 PRMT R0, R0, 0x654, R3 ;  /* 0x0000065400002816 */ /* 0x002fe80000000003 */
[----:B------:R1:W-:Y:S09]  /*7ca0*/  @P2 SYNCS.ARRIVE.TRANS64.RED.A1T0 RZ, [R0+URZ], RZ ;  /* 0x000000ff00ff29a7 */ /* 0x0003f200081004ff */
.L_x_114:
[----:B------:R-:W-:Y:S01]  /*7cb0*/  ISETP.NE.AND P1, PT, R107, RZ, PT ;  /* 0x000000ff6b00720c */ /* 0x000fe20003f25270 */
[----:B------:R-:W-:Y:S01]  /*7cc0*/  UIADD3 UR54, UPT, UPT, UR54, 0x2, URZ ;  /* 0x0000000236367890 */ /* 0x000fe2000fffe0ff */
[----:B------:R-:W-:Y:S01]  /*7cd0*/  ISETP.NE.AND P0, PT, R45, 0x2, PT ;  /* 0x000000022d00780c */ /* 0x000fe20003f05270 */
[----:B------:R-:W-:Y:S01]  /*7ce0*/  IMAD.IADD R14, R43, 0x1, R90 ;  /* 0x000000012b0e7824 */ /* 0x000fe200078e025a */
[----:B------:R-:W-:Y:S01]  /*7cf0*/  LOP3.LUT R96, R96, 0x1, RZ, 0x3c, !PT ;  /* 0x0000000160607812 */ /* 0x000fe200078e3cff */
[----:B------:R-:W-:Y:S01]  /*7d00*/  IMAD.IADD R18, R44, 0x1, R91 ;  /* 0x000000012c127824 */ /* 0x000fe200078e025b */
[----:B-1----:R-:W-:Y:S01]  /*7d10*/  SEL R0, RZ, 0x1, P0 ;  /* 0x00000001ff007807 */ /* 0x002fe20000000000 */
[----:B------:R-:W-:Y:S01]  /*7d20*/  IMAD.MOV.U32 R17, RZ, RZ, R104 ;  /* 0x000000ffff117224 */ /* 0x000fe200078e0068 */
[----:B------:R-:W-:Y:S02]  /*7d30*/  SEL R45, R45, RZ, P0 ;  /* 0x000000ff2d2d7207 */ /* 0x000fe40000000000 */
[----:B------:R-:W-:Y:S03]  /*7d40*/  LOP3.LUT R97, R97, R0, RZ, 0x3c, !PT ;  /* 0x0000000061617212 */ /* 0x000fe600078e3cff */
[----:B------:R-:W-:Y:S05]  /*7d50*/  @P1 BRA `(.L_x_115) ;  /* 0xffffffd400e81947 */ /* 0x000fea000383ffff */
[----:B------:R-:W-:-:S13]  /*7d60*/  ISETP.NE.AND P1, PT, R101, RZ, PT ;  /* 0x000000ff6500720c */ /* 0x000fda0003f25270 */
[----:B------:R-:W-:Y:S05]  /*7d70*/  @!P1 BRA `(.L_x_116) ;  /* 0x0000000000489947 */ /* 0x000fea0003800000 */
[----:B------:R-:W1:Y:S02]  /*7d80*/  LDCU.64 UR4, c[0x0][0x890] ;  /* 0x00011200ff0477ac */ /* 0x000e640008000a00 */
[----:B-1----:R-:W-:-:S04]  /*7d90*/  UISETP.NE.U32.AND UP0, UPT, UR4, URZ, UPT ;  /* 0x000000ff0400728c */ /* 0x002fc8000bf05070 */
[----:B------:R-:W-:-:S09]  /*7da0*/  UISETP.NE.AND.EX UP0, UPT, UR5, URZ, UPT, UP0 ;  /* 0x000000ff0500728c */ /* 0x000fd2000bf05300 */
[----:B------:R-:W-:Y:S05]  /*7db0*/  BRA.U UP0, `(.L_x_117) ;  /* 0x00000001000c7547 */ /* 0x000fea000b800000 */
[----:B------:R-:W-:-:S13]  /*7dc0*/  FSETP.NEU.AND P0, PT, R49, RZ, PT ;  /* 0x000000ff3100720b */ /* 0x000fda0003f0d000 */
[----:B------:R-:W-:Y:S05]  /*7dd0*/  @!P0 EXIT ;  /* 0x000000000000894d */ /* 0x000fea0003800000 */
[----:B------:R-:W-:Y:S05]  /*7de0*/  BRA `(.L_x_116) ;  /* 0x00000000002c7947 */ /* 0x000fea0003800000 */
.L_x_117:
[----:B------:R-:W-:Y:S01]  /*7df0*/  ISETP.NE.AND P0, PT, R111, RZ, PT ;  /* 0x000000ff6f00720c */ /* 0x000fe20003f05270 */
[----:B------:R-:W-:-:S12]  /*7e00*/  BSSY.RECONVERGENT B0, `(.L_x_116) ;  /* 0x0000009000007945 */ /* 0x000fd80003800200 */
[----:B------:R-:W-:Y:S05]  /*7e10*/  @P0 BRA `(.L_x_118) ;  /* 0x0000000000140947 */ /* 0x000fea0003800000 */
[----:B------:R-:W1:Y:S02]  /*7e20*/  LDCU.64 UR4, c[0x0][0x888] ;  /* 0x00011100ff0477ac */ /* 0x000e640008000a00 */
[----:B-1----:R-:W-:-:S04]  /*7e30*/  ISETP.NE.U32.AND P0, PT, RZ, UR4, PT ;  /* 0x00000004ff007c0c */ /* 0x002fc8000bf05070 */
[----:B------:R-:W-:-:S13]  /*7e40*/  ISETP.NE.AND.EX P0, PT, RZ, UR5, PT, P0 ;  /* 0x00000005ff007c0c */ /* 0x000fda000bf05300 */
[----:B------:R-:W-:Y:S05]  /*7e50*/  @!P0 EXIT ;  /* 0x000000000000894d */ /* 0x000fea0003800000 */
[----:B------:R-:W-:Y:S05]  /*7e60*/  BRA `(.L_x_119) ;  /* 0x0000000000087947 */ /* 0x000fea0003800000 */
.L_x_118:
[----:B------:R-:W-:-:S13]  /*7e70*/  FSETP.NEU.AND P0, PT, R49, RZ, PT ;  /* 0x000000ff3100720b */ /* 0x000fda0003f0d000 */
[----:B------:R-:W-:Y:S05]  /*7e80*/  @!P0 EXIT ;  /* 0x000000000000894d */ /* 0x000fea0003800000 */
.L_x_119:
[----:B------:R-:W-:Y:S05]  /*7e90*/  BSYNC.RECONVERGENT B0 ;  /* 0x0000000000007941 */ /* 0x000fea0003800200 */
.L_x_116:
[----:B------:R-:W-:Y:S01]  /*7ea0*/  ULEA UR4, UR53, UR52, 0x3 ;  /* 0x0000003435047291 */ /* 0x000fe2000f8e18ff */
[----:B------:R-:W-:-:S04]  /*7eb0*/  DEPBAR.LE SB0, 0x0 ;  /* 0x000080000000791a */ /* 0x000fc80000000000 */
[----:B------:R-:W-:-:S04]  /*7ec0*/  UIADD3 UR4, UPT, UPT, UR4, 0x118, URZ ;  /* 0x0000011804047890 */ /* 0x000fc8000fffe0ff */
[----:B------:R-:W-:-:S09]  /*7ed0*/  UPRMT UR4, UR45, 0x654, UR4 ;  /* 0x000006542d047896 */ /* 0x000fd20008000004 */
[----:B------:R-:W-:Y:S01]  /*7ee0*/  SYNCS.ARRIVE.TRANS64.RED.A1T0 RZ, [UR4], RZ ;  /* 0x000000ffffff79a7 */ /* 0x000fe20008100404 */
[----:B------:R-:W-:Y:S05]  /*7ef0*/  EXIT ;  /* 0x000000000000794d */ /* 0x000fea0003800000 */
.L_x_20:
[----:B------:R-:W-:Y:S07]  /*7f00*/  MOV R2, UR9 ;  /* 0x0000000900027c02 */ /* 0x000fee0008000f00 */
.L_x_120:
[----:B-1----:R1:W2:Y:S02]  /*7f10*/  SYNCS.PHASECHK.TRANS64.TRYWAIT P2, [R2+URZ+0x80], R4 ;  /* 0x00008004020075a7 */ /* 0x0022a400080411ff */
[----:B--2---:R-:W-:Y:S05]  /*7f20*/  @!P2 NANOSLEEP.SYNCS 0x989680 ;  /* 0x009896800000a95d */ /* 0x004fea0003900000 */
[----:B------:R-:W2:Y:S02]  /*7f30*/  @!P2 SYNCS.PHASECHK.TRANS64 P2, [R2+URZ+0x80], R4 ;  /* 0x000080040200a5a7 */ /* 0x000ea400080410ff */
[----:B--2---:R-:W-:Y:S05]  /*7f40*/  @!P2 BRA `(.L_x_120) ;  /* 0xfffffffc00f0a947 */ /* 0x004fea000383ffff */
[----:B------:R-:W-:Y:S05]  /*7f50*/  BRA `(.L_x_19) ;  /* 0xffffff9800807947 */ /* 0x000fea000383ffff */
.L_x_26:
[----:B------:R-:W-:Y:S07]  /*7f60*/  MOV R2, UR17 ;  /* 0x0000001100027c02 */ /* 0x000fee0008000f00 */
.L_x_121:
[----:B-1----:R1:W2:Y:S02]  /*7f70*/  SYNCS.PHASECHK.TRANS64.TRYWAIT P1, [R2+URZ+0x80], R4 ;  /* 0x00008004020075a7 */ /* 0x0022a400080211ff */
[----:B--2---:R-:W-:Y:S05]  /*7f80*/  @!P1 NANOSLEEP.SYNCS 0x989680 ;  /* 0x009896800000995d */ /* 0x004fea0003900000 */
[----:B------:R-:W2:Y:S02]  /*7f90*/  @!P1 SYNCS.PHASECHK.TRANS64 P1, [R2+URZ+0x80], R4 ;  /* 0x00008004020095a7 */ /* 0x000ea400080210ff */
[----:B--2---:R-:W-:Y:S05]  /*7fa0*/  @!P1 BRA `(.L_x_121) ;  /* 0xfffffffc00f09947 */ /* 0x004fea000383ffff */
[----:B------:R-:W-:Y:S05]  /*7fb0*/  BRA `(.L_x_25) ;  /* 0xffffff9c00e87947 */ /* 0x000fea000383ffff */
.L_x_30:
[----:B-1----:R-:W-:-:S07]  /*7fc0*/  MOV R2, UR22 ;  /* 0x0000001600027c02 */ /* 0x002fce0008000f00 */
.L_x_122:
[----:B-1----:R1:W2:Y:S02]  /*7fd0*/  SYNCS.PHASECHK.TRANS64.TRYWAIT P1, [R2+URZ+0x140], R3 ;  /* 0x00014003020075a7 */ /* 0x0022a400080211ff */
[----:B--2---:R-:W-:Y:S05]  /*7fe0*/  @!P1 NANOSLEEP.SYNCS 0x989680 ;  /* 0x009896800000995d */ /* 0x004fea0003900000 */
[----:B------:R-:W2:Y:S02]  /*7ff0*/  @!P1 SYNCS.PHASECHK.TRANS64 P1, [R2+URZ+0x140], R3 ;  /* 0x00014003020095a7 */ /* 0x000ea400080210ff */
[----:B--2---:R-:W-:Y:S05]  /*8000*/  @!P1 BRA `(.L_x_122) ;  /* 0xfffffffc00f09947 */ /* 0x004fea000383ffff */
[----:B------:R-:W-:Y:S05]  /*8010*/  BRA `(.L_x_123) ;  /* 0xffffffa000ac7947 */ /* 0x000fea000383ffff */
.L_x_34:
[----:B------:R-:W-:-:S07]  /*8020*/  MOV R0, UR4 ;  /* 0x0000000400007c02 */ /* 0x000fce0008000f00 */
.L_x_124:
[----:B-1----:R1:W2:Y:S02]  /*8030*/  SYNCS.PHASECHK.TRANS64.TRYWAIT P0, [R0+URZ], R2 ;  /* 0x00000002000075a7 */ /* 0x0022a400080011ff */
[----:B--2---:R-:W-:Y:S05]  /*8040*/  @!P0 NANOSLEEP.SYNCS 0x989680 ;  /* 0x009896800000895d */ /* 0x004fea0003900000 */
[----:B------:R-:W2:Y:S02]  /*8050*/  @!P0 SYNCS.PHASECHK.TRANS64 P0, [R0+URZ], R2 ;  /* 0x00000002000085a7 */ /* 0x000ea400080010ff */
[----:B--2---:R-:W-:Y:S05]  /*8060*/  @!P0 BRA `(.L_x_124) ;  /* 0xfffffffc00f08947 */ /* 0x004fea000383ffff */
[----:B------:R-:W-:Y:S05]  /*8070*/  BRA `(.L_x_125) ;  /* 0xffffffa800047947 */ /* 0x000fea000383ffff */
.L_x_35:
[----:B------:R-:W-:-:S07]  /*8080*/  MOV R0, UR4 ;  /* 0x0000000400007c02 */ /* 0x000fce0008000f00 */
.L_x_126:
[----:B-1----:R1:W2:Y:S02]  /*8090*/  SYNCS.PHASECHK.TRANS64.TRYWAIT P0, [R0+URZ], R2 ;  /* 0x00000002000075a7 */ /* 0x0022a400080011ff */
[----:B--2---:R-:W-:Y:S05]  /*80a0*/  @!P0 NANOSLEEP.SYNCS 0x989680 ;  /* 0x009896800000895d */ /* 0x004fea0003900000 */
[----:B------:R-:W2:Y:S02]  /*80b0*/  @!P0 SYNCS.PHASECHK.TRANS64 P0, [R0+URZ], R2 ;  /* 0x00000002000085a7 */ /* 0x000ea400080010ff */
[----:B--2---:R-:W-:Y:S05]  /*80c0*/  @!P0 BRA `(.L_x_126) ;  /* 0xfffffffc00f08947 */ /* 0x004fea000383ffff */
[----:B------:R-:W-:Y:S05]  /*80d0*/  BRA `(.L_x_127) ;  /* 0xffffffa800147947 */ /* 0x000fea000383ffff */
.L_x_36:
[----:B------:R-:W-:-:S07]  /*80e0*/  MOV R0, UR4 ;  /* 0x0000000400007c02 */ /* 0x000fce0008000f00 */
.L_x_128:
[----:B-1----:R1:W2:Y:S02]  /*80f0*/  SYNCS.PHASECHK.TRANS64.TRYWAIT P0, [R0+URZ], R2 ;  /* 0x00000002000075a7 */ /* 0x0022a400080011ff */
[----:B--2---:R-:W-:Y:S05]  /*8100*/  @!P0 NANOSLEEP.SYNCS 0x989680 ;  /* 0x009896800000895d */ /* 0x004fea0003900000 */
[----:B------:R-:W2:Y:S02]  /*8110*/  @!P0 SYNCS.PHASECHK.TRANS64 P0, [R0+URZ], R2 ;  /* 0x00000002000085a7 */ /* 0x000ea400080010ff */
[----:B--2---:R-:W-:Y:S05]  /*8120*/  @!P0 BRA `(.L_x_128) ;  /* 0xfffffffc00f08947 */ /* 0x004fea000383ffff */
[----:B------:R-:W-:Y:S05]  /*8130*/  BRA `(.L_x_129) ;  /* 0xffffffa800247947 */ /* 0x000fea000383ffff */
.L_x_37:
[----:B------:R-:W-:-:S07]  /*8140*/  MOV R0, UR4 ;  /* 0x0000000400007c02 */ /* 0x000fce0008000f00 */
.L_x_130:
[----:B-1----:R1:W2:Y:S02]  /*8150*/  SYNCS.PHASECHK.TRANS64.TRYWAIT P0, [R0+URZ], R2 ;  /* 0x00000002000075a7 */ /* 0x0022a400080011ff */
[----:B--2---:R-:W-:Y:S05]  /*8160*/  @!P0 NANOSLEEP.SYNCS 0x989680 ;  /* 0x009896800000895d */ /* 0x004fea0003900000 */
[----:B------:R-:W2:Y:S02]  /*8170*/  @!P0 SYNCS.PHASECHK.TRANS64 P0, [R0+URZ], R2 ;  /* 0x00000002000085a7 */ /* 0x000ea400080010ff */
[----:B--2---:R-:W-:Y:S05]  /*8180*/  @!P0 BRA `(.L_x_130) ;  /* 0xfffffffc00f08947 */ /* 0x004fea000383ffff */
[----:B------:R-:W-:Y:S05]  /*8190*/  BRA `(.L_x_131) ;  /* 0xffffffa800347947 */ /* 0x000fea000383ffff */
.L_x_38:
[----:B------:R-:W-:-:S07]  /*81a0*/  MOV R0, UR4 ;  /* 0x0000000400007c02 */ /* 0x000fce0008000f00 */
.L_x_132:
[----:B-1----:R1:W2:Y:S02]  /*81b0*/  SYNCS.PHASECHK.TRANS64.TRYWAIT P0, [R0+URZ], R2 ;  /* 0x00000002000075a7 */ /* 0x0022a400080011ff */
[----:B--2---:R-:W-:Y:S05]  /*81c0*/  @!P0 NANOSLEEP.SYNCS 0x989680 ;  /* 0x009896800000895d */ /* 0x004fea0003900000 */
[----:B------:R-:W2:Y:S02]  /*81d0*/  @!P0 SYNCS.PHASECHK.TRANS64 P0, [R0+URZ], R2 ;  /* 0x00000002000085a7 */ /* 0x000ea400080010ff */
[----:B--2---:R-:W-:Y:S05]  /*81e0*/  @!P0 BRA `(.L_x_132) ;  /* 0xfffffffc00f08947 */ /* 0x004fea000383ffff */
[----:B------:R-:W-:Y:S05]  /*81f0*/  BRA `(.L_x_133) ;  /* 0xffffffa800447947 */ /* 0x000fea000383ffff */
.L_x_39:
[----:B------:R-:W-:-:S07]  /*8200*/  MOV R0, UR4 ;  /* 0x0000000400007c02 */ /* 0x000fce0008000f00 */
.L_x_134:
[----:B-1----:R1:W2:Y:S02]  /*8210*/  SYNCS.PHASECHK.TRANS64.TRYWAIT P0, [R0+URZ], R2 ;  /* 0x00000002000075a7 */ /* 0x0022a400080011ff */
[----:B--2---:R-:W-:Y:S05]  /*8220*/  @!P0 NANOSLEEP.SYNCS 0x989680 ;  /* 0x009896800000895d */ /* 0x004fea0003900000 */
[----:B------:R-:W2:Y:S02]  /*8230*/  @!P0 SYNCS.PHASECHK.TRANS64 P0, [R0+URZ], R2 ;  /* 0x00000002000085a7 */ /* 0x000ea400080010ff */
[----:B--2---:R-:W-:Y:S05]  /*8240*/  @!P0 BRA `(.L_x_134) ;  /* 0xfffffffc00f08947 */ /* 0x004fea000383ffff */
[----:B------:R-:W-:Y:S05]  /*8250*/  BRA `(.L_x_135) ;  /* 0xffffffa800547947 */ /* 0x000fea000383ffff */
.L_x_40:
[----:B------:R-:W-:-:S07]  /*8260*/  MOV R0, UR4 ;  /* 0x0000000400007c02 */ /* 0x000fce0008000f00 */
.L_x_136:
[----:B-1----:R1:W2:Y:S02]  /*8270*/  SYNCS.PHASECHK.TRANS64.TRYWAIT P0, [R0+URZ], R2 ;  /* 0x00000002000075a7 */ /* 0x0022a400080011ff */
[----:B--2---:R-:W-:Y:S05]  /*8280*/  @!P0 NANOSLEEP.SYNCS 0x989680 ;  /* 0x009896800000895d */ /* 0x004fea0003900000 */
[----:B------:R-:W2:Y:S02]  /*8290*/  @!P0 SYNCS.PHASECHK.TRANS64 P0, [R0+URZ], R2 ;  /* 0x00000002000085a7 */ /* 0x000ea400080010ff */
[----:B--2---:R-:W-:Y:S05]  /*82a0*/  @!P0 BRA `(.L_x_136) ;  /* 0xfffffffc00f08947 */ /* 0x004fea000383ffff */
[----:B------:R-:W-:Y:S05]  /*82b0*/  BRA `(.L_x_137) ;  /* 0xffffffa800647947 */ /* 0x000fea000383ffff */
.L_x_41:
[----:B------:R-:W-:-:S07]  /*82c0*/  MOV R0, UR4 ;  /* 0x0000000400007c02 */ /* 0x000fce0008000f00 */
.L_x_138:
[----:B-1----:R1:W2:Y:S02]  /*82d0*/  SYNCS.PHASECHK.TRANS64.TRYWAIT P0, [R0+URZ], R2 ;  /* 0x00000002000075a7 */ /* 0x0022a400080011ff */
[----:B--2---:R-:W-:Y:S05]  /*82e0*/  @!P0 NANOSLEEP.SYNCS 0x989680 ;  /* 0x009896800000895d */ /* 0x004fea0003900000 */
[----:B------:R-:W2:Y:S02]  /*82f0*/  @!P0 SYNCS.PHASECHK.TRANS64 P0, [R0+URZ], R2 ;  /* 0x00000002000085a7 */ /* 0x000ea400080010ff */
[----:B--2---:R-:W-:Y:S05]  /*8300*/  @!P0 BRA `(.L_x_138) ;  /* 0xfffffffc00f08947 */ /* 0x004fea000383ffff */
[----:B------:R-:W-:Y:S05]  /*8310*/  BRA `(.L_x_139) ;  /* 0xffffffa800747947 */ /* 0x000fea000383ffff */
.L_x_42:
[----:B------:R-:W-:-:S07]  /*8320*/  MOV R0, UR4 ;  /* 0x0000000400007c02 */ /* 0x000fce0008000f00 */
.L_x_140:
[----:B-1----:R1:W2:Y:S02]  /*8330*/  SYNCS.PHASECHK.TRANS64.TRYWAIT P0, [R0+URZ], R2 ;  /* 0x00000002000075a7 */ /* 0x0022a400080011ff */
[----:B--2---:R-:W-:Y:S05]  /*8340*/  @!P0 NANOSLEEP.SYNCS 0x989680 ;  /* 0x009896800000895d */ /* 0x004fea0003900000 */
[----:B------:R-:W2:Y:S02]  /*8350*/  @!P0 SYNCS.PHASECHK.TRANS64 P0, [R0+URZ], R2 ;  /* 0x00000002000085a7 */ /* 0x000ea400080010ff */
[----:B--2---:R-:W-:Y:S05]  /*8360*/  @!P0 BRA `(.L_x_140) ;  /* 0xfffffffc00f08947 */ /* 0x004fea000383ffff */
[----:B------:R-:W-:Y:S05]  /*8370*/  BRA `(.L_x_141) ;  /* 0xffffffa800847947 */ /* 0x000fea000383ffff */
.L_x_43:
[----:B------:R-:W-:-:S07]  /*8380*/  MOV R0, UR4 ;  /* 0x0000000400007c02 */ /* 0x000fce0008000f00 */
.L_x_142:
[----:B-1----:R1:W2:Y:S02]  /*8390*/  SYNCS.PHASECHK.TRANS64.TRYWAIT P0, [R0+URZ], R2 ;  /* 0x00000002000075a7 */ /* 0x0022a400080011ff */
[----:B--2---:R-:W-:Y:S05]  /*83a0*/  @!P0 NANOSLEEP.SYNCS 0x989680 ;  /* 0x009896800000895d */ /* 0x004fea0003900000 */
[----:B------:R-:W2:Y:S02]  /*83b0*/  @!P0 SYNCS.PHASECHK.TRANS64 P0, [R0+URZ], R2 ;  /* 0x00000002000085a7 */ /* 0x000ea400080010ff */
[----:B--2---:R-:W-:Y:S05]  /*83c0*/  @!P0 BRA `(.L_x_142) ;  /* 0xfffffffc00f08947 */ /* 0x004fea000383ffff */
[----:B------:R-:W-:Y:S05]  /*83d0*/  BRA `(.L_x_143) ;  /* 0xffffffa800947947 */ /* 0x000fea000383ffff */
.L_x_44:
[----:B------:R-:W-:-:S07]  /*83e0*/  MOV R0, UR4 ;  /* 0x0000000400007c02 */ /* 0x000fce0008000f00 */
.L_x_144:
[----:B-1----:R1:W2:Y:S02]  /*83f0*/  SYNCS.PHASECHK.TRANS64.TRYWAIT P0, [R0+URZ], R2 ;  /* 0x00000002000075a7 */ /* 0x0022a400080011ff */
[----:B--2---:R-:W-:Y:S05]  /*8400*/  @!P0 NANOSLEEP.SYNCS 0x989680 ;  /* 0x009896800000895d */ /* 0x004fea0003900000 */
[----:B------:R-:W2:Y:S02]  /*8410*/  @!P0 SYNCS.PHASECHK.TRANS64 P0, [R0+URZ], R2 ;  /* 0x00000002000085a7 */ /* 0x000ea400080010ff */
[----:B--2---:R-:W-:Y:S05]  /*8420*/  @!P0 BRA `(.L_x_144) ;  /* 0xfffffffc00f08947 */ /* 0x004fea000383ffff */
[----:B------:R-:W-:Y:S05]  /*8430*/  BRA `(.L_x_145) ;  /* 0xffffffa800a47947 */ /* 0x000fea000383ffff */
.L_x_45:
[----:B------:R-:W-:-:S07]  /*8440*/  MOV R0, UR4 ;  /* 0x0000000400007c02 */ /* 0x000fce0008000f00 */
.L_x_146:
[----:B-1----:R1:W2:Y:S02]  /*8450*/  SYNCS.PHASECHK.TRANS64.TRYWAIT P0, [R0+URZ], R2 ;  /* 0x00000002000075a7 */ /* 0x0022a400080011ff */
[----:B--2---:R-:W-:Y:S05]  /*8460*/  @!P0 NANOSLEEP.SYNCS 0x989680 ;  /* 0x009896800000895d */ /* 0x004fea0003900000 */
[----:B------:R-:W2:Y:S02]  /*8470*/  @!P0 SYNCS.PHASECHK.TRANS64 P0, [R0+URZ], R2 ;  /* 0x00000002000085a7 */ /* 0x000ea400080010ff */
[----:B--2---:R-:W-:Y:S05]  /*8480*/  @!P0 BRA `(.L_x_146) ;  /* 0xfffffffc00f08947 */ /* 0x004fea000383ffff */
[----:B------:R-:W-:Y:S05]  /*8490*/  BRA `(.L_x_147) ;  /* 0xffffffa800b47947 */ /* 0x000fea000383ffff */
.L_x_46:
[----:B------:R-:W-:-:S07]  /*84a0*/  MOV R0, UR4 ;  /* 0x0000000400007c02 */ /* 0x000fce0008000f00 */
.L_x_148:
[----:B-1----:R1:W2:Y:S02]  /*84b0*/  SYNCS.PHASECHK.TRANS64.TRYWAIT P0, [R0+URZ], R2 ;  /* 0x00000002000075a7 */ /* 0x0022a400080011ff */
[----:B--2---:R-:W-:Y:S05]  /*84c0*/  @!P0 NANOSLEEP.SYNCS 0x989680 ;  /* 0x009896800000895d */ /* 0x004fea0003900000 */
[----:B------:R-:W2:Y:S02]  /*84d0*/  @!P0 SYNCS.PHASECHK.TRANS64 P0, [R0+URZ], R2 ;  /* 0x00000002000085a7 */ /* 0x000ea400080010ff */
[----:B--2---:R-:W-:Y:S05]  /*84e0*/  @!P0 BRA `(.L_x_148) ;  /* 0xfffffffc00f08947 */ /* 0x004fea000383ffff */
[----:B------:R-:W-:Y:S05]  /*84f0*/  BRA `(.L_x_149) ;  /* 0xffffffa800c47947 */ /* 0x000fea000383ffff */
.L_x_47:
[----:B------:R-:W-:-:S07]  /*8500*/  MOV R0, UR4 ;  /* 0x0000000400007c02 */ /* 0x000fce0008000f00 */
.L_x_150:
[----:B-1----:R1:W2:Y:S02]  /*8510*/  SYNCS.PHASECHK.TRANS64.TRYWAIT P0, [R0+URZ], R2 ;  /* 0x00000002000075a7 */ /* 0x0022a400080011ff */
[----:B--2---:R-:W-:Y:S05]  /*8520*/  @!P0 NANOSLEEP.SYNCS 0x989680 ;  /* 0x009896800000895d */ /* 0x004fea0003900000 */
[----:B------:R-:W2:Y:S02]  /*8530*/  @!P0 SYNCS.PHASECHK.TRANS64 P0, [R0+URZ], R2 ;  /* 0x00000002000085a7 */ /* 0x000ea400080010ff */
[----:B--2---:R-:W-:Y:S05]  /*8540*/  @!P0 BRA `(.L_x_150) ;  /* 0xfffffffc00f08947 */ /* 0x004fea000383ffff */
[----:B------:R-:W-:Y:S05]  /*8550*/  BRA `(.L_x_151) ;  /* 0xffffffa800d47947 */ /* 0x000fea000383ffff */
.L_x_48:
[----:B------:R-:W-:-:S07]  /*8560*/  MOV R0, UR4 ;  /* 0x0000000400007c02 */ /* 0x000fce0008000f00 */
.L_x_152:
[----:B-1----:R1:W2:Y:S02]  /*8570*/  SYNCS.PHASECHK.TRANS64.TRYWAIT P0, [R0+URZ], R2 ;  /* 0x00000002000075a7 */ /* 0x0022a400080011ff */
[----:B--2---:R-:W-:Y:S05]  /*8580*/  @!P0 NANOSLEEP.SYNCS 0x989680 ;  /* 0x009896800000895d */ /* 0x004fea0003900000 */
[----:B------:R-:W2:Y:S02]  /*8590*/  @!P0 SYNCS.PHASECHK.TRANS64 P0, [R0+URZ], R2 ;  /* 0x00000002000085a7 */ /* 0x000ea400080010ff */
[----:B--2---:R-:W-:Y:S05]  /*85a0*/  @!P0 BRA `(.L_x_152) ;  /* 0xfffffffc00f08947 */ /* 0x004fea000383ffff */
[----:B------:R-:W-:Y:S05]  /*85b0*/  BRA `(.L_x_153) ;  /* 0xffffffa800e47947 */ /* 0x000fea000383ffff */
.L_x_51:
[----:B------:R-:W-:-:S07]  /*85c0*/  MOV R4, UR45 ;  /* 0x0000002d00047c02 */ /* 0x000fce0008000f00 */
.L_x_154:
[----:B-1----:R1:W2:Y:S02]  /*85d0*/  SYNCS.PHASECHK.TRANS64.TRYWAIT P1, [R4+URZ+0x148], R6 ;  /* 0x00014806040075a7 */ /* 0x0022a400080211ff */
[----:B--2---:R-:W-:Y:S05]  /*85e0*/  @!P1 NANOSLEEP.SYNCS 0x989680 ;  /* 0x009896800000995d */ /* 0x004fea0003900000 */
[----:B------:R-:W2:Y:S02]  /*85f0*/  @!P1 SYNCS.PHASECHK.TRANS64 P1, [R4+URZ+0x148], R6 ;  /* 0x00014806040095a7 */ /* 0x000ea400080210ff */
[----:B--2---:R-:W-:Y:S05]  /*8600*/  @!P1 BRA `(.L_x_154) ;  /* 0xfffffffc00f09947 */ /* 0x004fea000383ffff */
[----:B------:R-:W-:Y:S05]  /*8610*/  BRA `(.L_x_155) ;  /* 0xffffffac004c7947 */ /* 0x000fea000383ffff */
.L_x_52:
[----:B-1----:R-:W-:-:S07]  /*8620*/  MOV R4, UR45 ;  /* 0x0000002d00047c02 */ /* 0x002fce0008000f00 */
.L_x_156:
[----:B-1----:R1:W2:Y:S02]  /*8630*/  SYNCS.PHASECHK.TRANS64.TRYWAIT P1, [R4+URZ+0x140], R5 ;  /* 0x00014005040075a7 */ /* 0x0022a400080211ff */
[----:B--2---:R-:W-:Y:S05]  /*8640*/  @!P1 NANOSLEEP.SYNCS 0x989680 ;  /* 0x009896800000995d */ /* 0x004fea0003900000 */
[----:B------:R-:W2:Y:S02]  /*8650*/  @!P1 SYNCS.PHASECHK.TRANS64 P1, [R4+URZ+0x140], R5 ;  /* 0x00014005040095a7 */ /* 0x000ea400080210ff */
[----:B--2---:R-:W-:Y:S05]  /*8660*/  @!P1 BRA `(.L_x_156) ;  /* 0xfffffffc00f09947 */ /* 0x004fea000383ffff */
[----:B------:R-:W-:Y:S05]  /*8670*/  BRA `(.L_x_157) ;  /* 0xffffffac00547947 */ /* 0x000fea000383ffff */
.L_x_60:
[----:B------:R-:W-:-:S07]  /*8680*/  MOV R0, UR6 ;  /* 0x0000000600007c02 */ /* 0x000fce0008000f00 */
.L_x_158:
[----:B-1----:R1:W2:Y:S02]  /*8690*/  SYNCS.PHASECHK.TRANS64.TRYWAIT P0, [R0+URZ+0x140], R4 ;  /* 0x00014004000075a7 */ /* 0x0022a400080011ff */
[----:B--2---:R-:W-:Y:S05]  /*86a0*/  @!P0 NANOSLEEP.SYNCS 0x989680 ;  /* 0x009896800000895d */ /* 0x004fea0003900000 */
[----:B------:R-:W2:Y:S02]  /*86b0*/  @!P0 SYNCS.PHASECHK.TRANS64 P0, [R0+URZ+0x140], R4 ;  /* 0x00014004000085a7 */ /* 0x000ea400080010ff */
[----:B--2---:R-:W-:Y:S05]  /*86c0*/  @!P0 BRA `(.L_x_158) ;  /* 0xfffffffc00f08947 */ /* 0x004fea000383ffff */
[----:B------:R-:W-:Y:S05]  /*86d0*/  BRA `(.L_x_159) ;  /* 0xffffffb000c47947 */ /* 0x000fea000383ffff */
.L_x_61:
[----:B------:R-:W-:-:S07]  /*86e0*/  MOV R4, UR8 ;  /* 0x0000000800047c02 */ /* 0x000fce0008000f00 */
.L_x_160:
[----:B-1----:R1:W2:Y:S02]  /*86f0*/  SYNCS.PHASECHK.TRANS64.TRYWAIT P0, [R4+URZ+0x160], R0 ;  /* 0x00016000040075a7 */ /* 0x0022a400080011ff */
[----:B--2---:R-:W-:Y:S05]  /*8700*/  @!P0 NANOSLEEP.SYNCS 0x989680 ;  /* 0x009896800000895d */ /* 0x004fea0003900000 */
[----:B------:R-:W2:Y:S02]  /*8710*/  @!P0 SYNCS.PHASECHK.TRANS64 P0, [R4+URZ+0x160], R0 ;  /* 0x00016000040085a7 */ /* 0x000ea400080010ff */
[----:B--2---:R-:W-:Y:S05]  /*8720*/  @!P0 BRA `(.L_x_160) ;  /* 0xfffffffc00f08947 */ /* 0x004fea000383ffff */
[----:B------:R-:W-:Y:S05]  /*8730*/  BRA `(.L_x_161) ;  /* 0xffffffb000e07947 */ /* 0x000fea000383ffff */
.L_x_64:
[----:B-1----:R-:W-:Y:S07]  /*8740*/  MOV R0, UR7 ;  /* 0x0000000700007c02 */ /* 0x002fee0008000f00 */
.L_x_162:
[----:B-1----:R1:W2:Y:S02]  /*8750*/  SYNCS.PHASECHK.TRANS64.TRYWAIT P0, [R0+URZ], R5 ;  /* 0x00000005000075a7 */ /* 0x0022a400080011ff */
[----:B--2---:R-:W-:Y:S05]  /*8760*/  @!P0 NANOSLEEP.SYNCS 0x989680 ;  /* 0x009896800000895d */ /* 0x004fea0003900000 */
[----:B------:R-:W2:Y:S02]  /*8770*/  @!P0 SYNCS.PHASECHK.TRANS64 P0, [R0+URZ], R5 ;  /* 0x00000005000085a7 */ /* 0x000ea400080010ff */
[----:B--2---:R-:W-:Y:S05]  /*8780*/  @!P0 BRA `(.L_x_162) ;  /* 0xfffffffc00f08947 */ /* 0x004fea000383ffff */
[----:B------:R-:W-:Y:S05]  /*8790*/  BRA `(.L_x_63) ;  /* 0xffffffb400047947 */ /* 0x000fea000383ffff */
.L_x_67:
[----:B------:R-:W-:-:S07]  /*87a0*/  MOV R0, UR5 ;  /* 0x0000000500007c02 */ /* 0x000fce0008000f00 */
.L_x_163:
[----:B-1----:R1:W4:Y:S02]  /*87b0*/  SYNCS.PHASECHK.TRANS64.TRYWAIT P0, [R0+URZ], R2 ;  /* 0x00000002000075a7 */ /* 0x00232400080011ff */
[----:B----4-:R-:W-:Y:S05]  /*87c0*/  @!P0 NANOSLEEP.SYNCS 0x989680 ;  /* 0x009896800000895d */ /* 0x010fea0003900000 */
[----:B------:R-:W4:Y:S02]  /*87d0*/  @!P0 SYNCS.PHASECHK.TRANS64 P0, [R0+URZ], R2 ;  /* 0x00000002000085a7 */ /* 0x000f2400080010ff */
[----:B----4-:R-:W-:Y:S05]  /*87e0*/  @!P0 BRA `(.L_x_163) ;  /* 0xfffffffc00f08947 */ /* 0x010fea000383ffff */
[----:B------:R-:W-:Y:S05]  /*87f0*/  BRA `(.L_x_164) ;  /* 0xffffffb400cc7947 */ /* 0x000fea000383ffff */
.L_x_68:
[----:B------:R-:W-:-:S07]  /*8800*/  MOV R0, UR7 ;  /* 0x0000000700007c02 */ /* 0x000fce0008000f00 */
.L_x_165:
[----:B-1----:R1:W4:Y:S02]  /*8810*/  SYNCS.PHASECHK.TRANS64.TRYWAIT P0, [R0+URZ], R2 ;  /* 0x00000002000075a7 */ /* 0x00232400080011ff */
[----:B----4-:R-:W-:Y:S05]  /*8820*/  @!P0 NANOSLEEP.SYNCS 0x989680 ;  /* 0x009896800000895d */ /* 0x010fea0003900000 */
[----:B------:R-:W4:Y:S02]  /*8830*/  @!P0 SYNCS.PHASECHK.TRANS64 P0, [R0+URZ], R2 ;  /* 0x00000002000085a7 */ /* 0x000f2400080010ff */
[----:B----4-:R-:W-:Y:S05]  /*8840*/  @!P0 BRA `(.L_x_165) ;  /* 0xfffffffc00f08947 */ /* 0x010fea000383ffff */
[----:B------:R-:W-:Y:S05]  /*8850*/  BRA `(.L_x_166) ;  /* 0xffffffb400d87947 */ /* 0x000fea000383ffff */
.L_x_73:
[----:B------:R-:W-:Y:S07]  /*8860*/  MOV R0, UR7 ;  /* 0x0000000700007c02 */ /* 0x000fee0008000f00 */
.L_x_167:
[----:B--2---:R2:W3:Y:S02]  /*8870*/  SYNCS.PHASECHK.TRANS64.TRYWAIT P0, [R0+URZ+0x140], R2 ;  /* 0x00014002000075a7 */ /* 0x0044e400080011ff */
[----:B---3--:R-:W-:Y:S05]  /*8880*/  @!P0 NANOSLEEP.SYNCS 0x989680 ;  /* 0x009896800000895d */ /* 0x008fea0003900000 */
[----:B------:R-:W3:Y:S02]  /*8890*/  @!P0 SYNCS.PHASECHK.TRANS64 P0, [R0+URZ+0x140], R2 ;  /* 0x00014002000085a7 */ /* 0x000ee400080010ff */
[----:B---3--:R-:W-:Y:S05]  /*88a0*/  @!P0 BRA `(.L_x_167) ;  /* 0xfffffffc00f08947 */ /* 0x008fea000383ffff */
[----:B------:R-:W-:Y:S05]  /*88b0*/  BRA `(.L_x_168) ;  /* 0xffffffb800e87947 */ /* 0x000fea000383ffff */
.L_x_76:
[----:B------:R-:W-:Y:S07]  /*88c0*/  MOV R0, UR7 ;  /* 0x0000000700007c02 */ /* 0x000fee0008000f00 */
.L_x_169:
[----:B--2---:R2:W3:Y:S02]  /*88d0*/  SYNCS.PHASECHK.TRANS64.TRYWAIT P0, [R0+URZ+0x138], R2 ;  /* 0x00013802000075a7 */ /* 0x0044e400080011ff */
[----:B---3--:R-:W-:Y:S05]  /*88e0*/  @!P0 NANOSLEEP.SYNCS 0x989680 ;  /* 0x009896800000895d */ /* 0x008fea0003900000 */
[----:B------:R-:W3:Y:S02]  /*88f0*/  @!P0 SYNCS.PHASECHK.TRANS64 P0, [R0+URZ+0x138], R2 ;  /* 0x00013802000085a7 */ /* 0x000ee400080010ff */
[----:B---3--:R-:W-:Y:S05]  /*8900*/  @!P0 BRA `(.L_x_169) ;  /* 0xfffffffc00f08947 */ /* 0x008fea000383ffff */
[----:B------:R-:W-:Y:S05]  /*8910*/  BRA `(.L_x_75) ;  /* 0xffffffbc00c07947 */ /* 0x000fea000383ffff */
.L_x_79:
[----:B------:R-:W-:Y:S07]  /*8920*/  MOV R2, UR17 ;  /* 0x0000001100027c02 */ /* 0x000fee0008000f00 */
.L_x_170:
[----:B-1----:R1:W2:Y:S02]  /*8930*/  SYNCS.PHASECHK.TRANS64.TRYWAIT P0, [R2+URZ+0x118], R0 ;  /* 0x00011800020075a7 */ /* 0x0022a400080011ff */
[----:B--2---:R-:W-:Y:S05]  /*8940*/  @!P0 NANOSLEEP.SYNCS 0x989680 ;  /* 0x009896800000895d */ /* 0x004fea0003900000 */
[----:B------:R-:W2:Y:S02]  /*8950*/  @!P0 SYNCS.PHASECHK.TRANS64 P0, [R2+URZ+0x118], R0 ;  /* 0x00011800020085a7 */ /* 0x000ea400080010ff */
[----:B--2---:R-:W-:Y:S05]  /*8960*/  @!P0 BRA `(.L_x_170) ;  /* 0xfffffffc00f08947 */ /* 0x004fea000383ffff */
[----:B------:R-:W-:Y:S05]  /*8970*/  BRA `(.L_x_171) ;  /* 0xffffffc0007c7947 */ /* 0x000fea000383ffff */
.L_x_80:
[----:B------:R-:W-:Y:S07]  /*8980*/  MOV R0, UR14 ;  /* 0x0000000e00007c02 */ /* 0x000fee0008000f00 */
.L_x_172:
[----:B-1----:R1:W2:Y:S02]  /*8990*/  SYNCS.PHASECHK.TRANS64.TRYWAIT P0, [R0+URZ+0x118], R14 ;  /* 0x0001180e000075a7 */ /* 0x0022a400080011ff */
[----:B--2---:R-:W-:Y:S05]  /*89a0*/  @!P0 NANOSLEEP.SYNCS 0x989680 ;  /* 0x009896800000895d */ /* 0x004fea0003900000 */
[----:B------:R-:W2:Y:S02]  /*89b0*/  @!P0 SYNCS.PHASECHK.TRANS64 P0, [R0+URZ+0x118], R14 ;  /* 0x0001180e000085a7 */ /* 0x000ea400080010ff */
[----:B--2---:R-:W-:Y:S05]  /*89c0*/  @!P0 BRA `(.L_x_172) ;  /* 0xfffffffc00f08947 */ /* 0x004fea000383ffff */
[----:B------:R-:W-:Y:S05]  /*89d0*/  BRA `(.L_x_173) ;  /* 0xffffffc400147947 */ /* 0x000fea000383ffff */
.L_x_82:
[----:B------:R-:W-:-:S07]  /*89e0*/  MOV R0, UR4 ;  /* 0x0000000400007c02 */ /* 0x000fce0008000f00 */
.L_x_174:
[----:B-1----:R1:W3:Y:S02]  /*89f0*/  SYNCS.PHASECHK.TRANS64.TRYWAIT P0, [R0+URZ], R2 ;  /* 0x00000002000075a7 */ /* 0x0022e400080011ff */
[----:B---3--:R-:W-:Y:S05]  /*8a00*/  @!P0 NANOSLEEP.SYNCS 0x989680 ;  /* 0x009896800000895d */ /* 0x008fea0003900000 */
[----:B------:R-:W3:Y:S02]  /*8a10*/  @!P0 SYNCS.PHASECHK.TRANS64 P0, [R0+URZ], R2 ;  /* 0x00000002000085a7 */ /* 0x000ee400080010ff */
[----:B---3--:R-:W-:Y:S05]  /*8a20*/  @!P0 BRA `(.L_x_174) ;  /* 0xfffffffc00f08947 */ /* 0x008fea000383ffff */
[----:B------:R-:W-:Y:S05]  /*8a30*/  BRA `(.L_x_175) ;  /* 0xffffffc4008c7947 */ /* 0x000fea000383ffff */
.L_x_83:
[----:B-1----:R1:W3:Y:S02]  /*8a40*/  SYNCS.PHASECHK.TRANS64.TRYWAIT P0, [R2+URZ], R3 ;  /* 0x00000003020075a7 */ /* 0x0022e400080011ff */
[----:B---3--:R-:W-:Y:S05]  /*8a50*/  @!P0 NANOSLEEP.SYNCS 0x989680 ;  /* 0x009896800000895d */ /* 0x008fea0003900000 */
[----:B------:R-:W3:Y:S02]  /*8a60*/  @!P0 SYNCS.PHASECHK.TRANS64 P0, [R2+URZ], R3 ;  /* 0x00000003020085a7 */ /* 0x000ee400080010ff */
[----:B---3--:R-:W-:Y:S05]  /*8a70*/  @!P0 BRA `(.L_x_83) ;  /* 0xfffffffc00f08947 */ /* 0x008fea000383ffff */
[----:B------:R-:W-:Y:S05]  /*8a80*/  BRA `(.L_x_176) ;  /* 0xffffffc400b87947 */ /* 0x000fea000383ffff */
.L_x_85:
[----:B------:R-:W-:Y:S07]  /*8a90*/  MOV R0, UR52 ;  /* 0x0000003400007c02 */ /* 0x000fee0008000f00 */
.L_x_177:
[----:B-1----:R1:W2:Y:S02]  /*8aa0*/  SYNCS.PHASECHK.TRANS64.TRYWAIT P0, [R0+URZ+0x140], R2 ;  /* 0x00014002000075a7 */ /* 0x0022a400080011ff */
[----:B--2---:R-:W-:Y:S05]  /*8ab0*/  @!P0 NANOSLEEP.SYNCS 0x989680 ;  /* 0x009896800000895d */ /* 0x004fea0003900000 */
[----:B------:R-:W2:Y:S02]  /*8ac0*/  @!P0 SYNCS.PHASECHK.TRANS64 P0, [R0+URZ+0x140], R2 ;  /* 0x00014002000085a7 */ /* 0x000ea400080010ff */
[----:B--2---:R-:W-:Y:S05]  /*8ad0*/  @!P0 BRA `(.L_x_177) ;  /* 0xfffffffc00f08947 */ /* 0x004fea000383ffff */
[----:B------:R-:W-:Y:S05]  /*8ae0*/  BRA `(.L_x_178) ;  /* 0xffffffc800907947 */ /* 0x000fea000383ffff */
.L_x_95:
[----:B-1----:R1:W2:Y:S02]  /*8af0*/  SYNCS.PHASECHK.TRANS64.TRYWAIT P1, [R0+URZ+0x100], R3 ;  /* 0x00010003000075a7 */ /* 0x0022a400080211ff */
[----:B--2---:R-:W-:Y:S05]  /*8b00*/  @!P1 NANOSLEEP.SYNCS 0x989680 ;  /* 0x009896800000995d */ /* 0x004fea0003900000 */
[----:B------:R-:W2:Y:S02]  /*8b10*/  @!P1 SYNCS.PHASECHK.TRANS64 P1, [R0+URZ+0x100], R3 ;  /* 0x00010003000095a7 */ /* 0x000ea400080210ff */
[----:B--2---:R-:W-:Y:S05]  /*8b20*/  @!P1 BRA `(.L_x_95) ;  /* 0xfffffffc00f09947 */ /* 0x004fea000383ffff */
[----:B------:R-:W-:Y:S05]  /*8b30*/  BRA `(.L_x_94) ;  /* 0xffffffd400c87947 */ /* 0x000fea000383ffff */
.L_x_97:
[----:B-1----:R1:W4:Y:S02]  /*8b40*/  SYNCS.PHASECHK.TRANS64.TRYWAIT P0, [R65+URZ+0x150], R2 ;  /* 0x00015002410075a7 */ /* 0x00232400080011ff */
[----:B----4-:R-:W-:Y:S05]  /*8b50*/  @!P0 NANOSLEEP.SYNCS 0x989680 ;  /* 0x009896800000895d */ /* 0x010fea0003900000 */
[----:B------:R-:W4:Y:S02]  /*8b60*/  @!P0 SYNCS.PHASECHK.TRANS64 P0, [R65+URZ+0x150], R2 ;  /* 0x00015002410085a7 */ /* 0x000f2400080010ff */
[----:B----4-:R-:W-:Y:S05]  /*8b70*/  @!P0 BRA `(.L_x_97) ;  /* 0xfffffffc00f08947 */ /* 0x010fea000383ffff */
[----:B------:R-:W-:Y:S05]  /*8b80*/  BRA `(.L_x_96) ;  /* 0xffffffd800007947 */ /* 0x000fea000383ffff */
.L_x_108:
[----:B--2---:R2:W3:Y:S02]  /*8b90*/  SYNCS.PHASECHK.TRANS64.TRYWAIT P0, [R3+URZ+0x100], R66 ;  /* 0x00010042030075a7 */ /* 0x0044e400080011ff */
[----:B---3--:R-:W-:Y:S05]  /*8ba0*/  @!P0 NANOSLEEP.SYNCS 0x989680 ;  /* 0x009896800000895d */ /* 0x008fea0003900000 */
[----:B------:R-:W3:Y:S02]  /*8bb0*/  @!P0 SYNCS.PHASECHK.TRANS64 P0, [R3+URZ+0x100], R66 ;  /* 0x00010042030085a7 */ /* 0x000ee400080010ff */
[----:B---3--:R-:W-:Y:S05]  /*8bc0*/  @!P0 BRA `(.L_x_108) ;  /* 0xfffffffc00f08947 */ /* 0x008fea000383ffff */
[----:B------:R-:W-:Y:S05]  /*8bd0*/  BRA `(.L_x_107) ;  /* 0xffffffe000fc7947 */ /* 0x000fea000383ffff */
        .weak           $__internal_0_$__cuda_sm10x_tcgen05_guardrail_trap_col_being_dealloced_not_returned_by_alloc
        .type           $__internal_0_$__cuda_sm10x_tcgen05_guardrail_trap_col_being_dealloced_not_returned_by_alloc,@function
        .size           $__internal_0_$__cuda_sm10x_tcgen05_guardrail_trap_col_being_dealloced_not_returned_by_alloc,($__internal_1_$__cuda_sm10x_tcgen05_guardrail_trap_phase_invalid_during_alloc - $__internal_0_$__cuda_sm10x_tcgen05_guardrail_trap_col_being_dealloced_not_returned_by_alloc)
$__internal_0_$__cuda_sm10x_tcgen05_guardrail_trap_col_being_dealloced_not_returned_by_alloc:
[----:B------:R-:W-:Y:S05]  /*8be0*/  BPT.TRAP 0x1 ;  /* 0x000000040000795c */ /* 0x000fea0000300000 */
[----:B------:R-:W-:-:S04]  /*8bf0*/  MOV R3, 0x0 ;  /* 0x0000000000037802 */ /* 0x000fc80000000f00 */
[----:B------:R-:W-:Y:S05]  /*8c00*/  RET.REL.NODEC R2 `(_ZN7cutlass13device_kernelINS_4conv6kernel13ConvUniversalINS1_16ConvProblemShapeILNS1_8OperatorE1ELi2EEENS1_10collective14CollectiveConvINS1_47MainloopSm100TmaUmmaWarpSpecializedImplicitGemmILS5_1ELi16ELi2ELi1ELi2EN4cute5tupleIJNSA_1CILi1EEESD_SD_EEEEENSB_IJNSC_ILi128EEENSC_ILi64EEENSB_IJNSC_ILi32EEEEEEEEENS_6half_tESL_NSA_8TiledMMAINSA_8MMA_AtomIJNSA_20SM100_MMA_F16BF16_SSISL_SL_fLi128ELi64ELNSA_4UMMA5MajorE0ELSQ_1ELNSP_7ScaleInE0ELSR_0EEEEEENSA_6LayoutISE_NSB_IJNSC_ILi0EEESV_SV_EEEEENSB_IJNSA_10UnderscoreESY_SY_EEEEENS7_6detail27Sm100ImplicitGemmTileTraitsINSA_20SM90_TMA_LOAD_IM2COLENSA_14ComposedLayoutINSA_7SwizzleILi2ELi4ELi3EEENSA_18smem_ptr_flag_bitsILi16EEENSU_INSB_IJNSC_ILi8EEESI_EEENSB_IJSI_SD_EEEEEEEvEENS12_INSA_13SM90_TMA_LOADENS14_INS15_ILi3ELi4ELi3EEES18_NSU_INSB_IJSH_S19_EEENSB_IJSD_SH_EEEEEEEvEEEENS_8epilogue10collective18CollectiveEpilogueINS1N_23Sm100TmaWarpSpecializedILi3ELi2ELi32ELb1ELb0EEEJSK_NSB_IJNSU_ISG_SD_EENSU_ISI_SD_EEEEESL_NSB_IJNSB_IJlllEEESD_SV_EEESL_S1W_NS1N_6fusion15FusionCallbacksIS1R_NS1X_17LinearCombinationISL_fSL_fLNS_15FloatRoundStyleE2EEESK_S1U_JEEENSA_5SM1004TMEM4LOAD26SM100_TMEM_LOAD_32dp32b32xES13_S1D_NSA_39AutoVectorizingCopyWithAssumedAlignmentILi128EEENSA_21SM90_TMA_STORE_IM2COLES1D_S28_S28_EEEvvEEEEvNT_6ParamsE) ;  /* 0xffffff7002fc7950 */ /* 0x000fea0003c3ffff */
        .weak           $__internal_1_$__cuda_sm10x_tcgen05_guardrail_trap_phase_invalid_during_alloc
        .type           $__internal_1_$__cuda_sm10x_tcgen05_guardrail_trap_phase_invalid_during_alloc,@function
        .size           $__internal_1_$__cuda_sm10x_tcgen05_guardrail_trap_phase_invalid_during_alloc,($__internal_2_$__cuda_sm10x_tcgen05_guardrail_trap_unallocated_columns_being_dealloced - $__internal_1_$__cuda_sm10x_tcgen05_guardrail_trap_phase_invalid_during_alloc)
$__internal_1_$__cuda_sm10x_tcgen05_guardrail_trap_phase_invalid_during_alloc:
[----:B------:R-:W-:Y:S05]  /*8c10*/  BPT.TRAP 0x1 ;  /* 0x000000040000795c */ /* 0x000fea0000300000 */
[----:B------:R-:W-:-:S04]  /*8c20*/  HFMA2 R3, -RZ, RZ, 0, 0 ;  /* 0x00000000ff037431 */ /* 0x000fc800000001ff */
[----:B------:R-:W-:Y:S05]  /*8c30*/  RET.REL.NODEC R2 `(_ZN7cutlass13device_kernelINS_4conv6kernel13ConvUniversalINS1_16ConvProblemShapeILNS1_8OperatorE1ELi2EEENS1_10collective14CollectiveConvINS1_47MainloopSm100TmaUmmaWarpSpecializedImplicitGemmILS5_1ELi16ELi2ELi1ELi2EN4cute5tupleIJNSA_1CILi1EEESD_SD_EEEEENSB_IJNSC_ILi128EEENSC_ILi64EEENSB_IJNSC_ILi32EEEEEEEEENS_6half_tESL_NSA_8TiledMMAINSA_8MMA_AtomIJNSA_20SM100_MMA_F16BF16_SSISL_SL_fLi128ELi64ELNSA_4UMMA5MajorE0ELSQ_1ELNSP_7ScaleInE0ELSR_0EEEEEENSA_6LayoutISE_NSB_IJNSC_ILi0EEESV_SV_EEEEENSB_IJNSA_10UnderscoreESY_SY_EEEEENS7_6detail27Sm100ImplicitGemmTileTraitsINSA_20SM90_TMA_LOAD_IM2COLENSA_14ComposedLayoutINSA_7SwizzleILi2ELi4ELi3EEENSA_18smem_ptr_flag_bitsILi16EEENSU_INSB_IJNSC_ILi8EEESI_EEENSB_IJSI_SD_EEEEEEEvEENS12_INSA_13SM90_TMA_LOADENS14_INS15_ILi3ELi4ELi3EEES18_NSU_INSB_IJSH_S19_EEENSB_IJSD_SH_EEEEEEEvEEEENS_8epilogue10collective18CollectiveEpilogueINS1N_23Sm100TmaWarpSpecializedILi3ELi2ELi32ELb1ELb0EEEJSK_NSB_IJNSU_ISG_SD_EENSU_ISI_SD_EEEEESL_NSB_IJNSB_IJlllEEESD_SV_EEESL_S1W_NS1N_6fusion15FusionCallbacksIS1R_NS1X_17LinearCombinationISL_fSL_fLNS_15FloatRoundStyleE2EEESK_S1U_JEEENSA_5SM1004TMEM4LOAD26SM100_TMEM_LOAD_32dp32b32xES13_S1D_NSA_39AutoVectorizingCopyWithAssumedAlignmentILi128EEENSA_21SM90_TMA_STORE_IM2COLES1D_S28_S28_EEEvvEEEEvNT_6ParamsE) ;  /* 0xffffff7002f07950 */ /* 0x000fea0003c3ffff */
        .weak           $__internal_2_$__cuda_sm10x_tcgen05_guardrail_trap_unallocated_columns_being_dealloced
        .type           $__internal_2_$__cuda_sm10x_tcgen05_guardrail_trap_unallocated_columns_being_dealloced,@function
        .size           $__internal_2_$__cuda_sm10x_tcgen05_guardrail_trap_unallocated_columns_being_dealloced,(.L_x_180 - $__internal_2_$__cuda_sm10x_tcgen05_guardrail_trap_unallocated_columns_being_dealloced)
$__internal_2_$__cuda_sm10x_tcgen05_guardrail_trap_unallocated_columns_being_dealloced:
[----:B------:R-:W-:Y:S05]  /*8c40*/  BPT.TRAP 0x1 ;  /* 0x000000040000795c */ /* 0x000fea0000300000 */
[----:B------:R-:W-:-:S04]  /*8c50*/  MOV R3, 0x0 ;  /* 0x0000000000037802 */ /* 0x000fc80000000f00 */
[----:B------:R-:W-:Y:S05]  /*8c60*/  RET.REL.NODEC R2 `(_ZN7cutlass13device_kernelINS_4conv6kernel13ConvUniversalINS1_16ConvProblemShapeILNS1_8OperatorE1ELi2EEENS1_10collective14CollectiveConvINS1_47MainloopSm100TmaUmmaWarpSpecializedImplicitGemmILS5_1ELi16ELi2ELi1ELi2EN4cute5tupleIJNSA_1CILi1EEESD_SD_EEEEENSB_IJNSC_ILi128EEENSC_ILi64EEENSB_IJNSC_ILi32EEEEEEEEENS_6half_tESL_NSA_8TiledMMAINSA_8MMA_AtomIJNSA_20SM100_MMA_F16BF16_SSISL_SL_fLi128ELi64ELNSA_4UMMA5MajorE0ELSQ_1ELNSP_7ScaleInE0ELSR_0EEEEEENSA_6LayoutISE_NSB_IJNSC_ILi0EEESV_SV_EEEEENSB_IJNSA_10UnderscoreESY_SY_EEEEENS7_6detail27Sm100ImplicitGemmTileTraitsINSA_20SM90_TMA_LOAD_IM2COLENSA_14ComposedLayoutINSA_7SwizzleILi2ELi4ELi3EEENSA_18smem_ptr_flag_bitsILi16EEENSU_INSB_IJNSC_ILi8EEESI_EEENSB_IJSI_SD_EEEEEEEvEENS12_INSA_13SM90_TMA_LOADENS14_INS15_ILi3ELi4ELi3EEES18_NSU_INSB_IJSH_S19_EEENSB_IJSD_SH_EEEEEEEvEEEENS_8epilogue10collective18CollectiveEpilogueINS1N_23Sm100TmaWarpSpecializedILi3ELi2ELi32ELb1ELb0EEEJSK_NSB_IJNSU_ISG_SD_EENSU_ISI_SD_EEEEESL_NSB_IJNSB_IJlllEEESD_SV_EEESL_S1W_NS1N_6fusion15FusionCallbacksIS1R_NS1X_17LinearCombinationISL_fSL_fLNS_15FloatRoundStyleE2EEESK_S1U_JEEENSA_5SM1004TMEM4LOAD26SM100_TMEM_LOAD_32dp32b32xES13_S1D_NSA_39AutoVectorizingCopyWithAssumedAlignmentILi128EEENSA_21SM90_TMA_STORE_IM2COLES1D_S28_S28_EEEvvEEEEvNT_6ParamsE) ;  /* 0xffffff7002e47950 */ /* 0x000fea0003c3ffff */
.L_x_179:
[----:B------:R-:W-:-:S00]  /*8c70*/  BRA `(.L_x_179) ;  /* 0xfffffffc00fc7947 */ /* 0x000fc0000383ffff */
[----:B------:R-:W-:-:S00]  /*8c80*/  NOP ;  /* 0x0000000000007918 */ /* 0x000fc00000000000 */
[----:B------:R-:W-:-:S00]  /*8c90*/  NOP ;  /* 0x0000000000007918 */ /* 0x000fc00000000000 */
[----:B------:R-:W-:-:S00]  /*8ca0*/  NOP ;  /* 0x0000000000007918 */ /* 0x000fc00000000000 */
[----:B------:R-:W-:-:S00]  /*8cb0*/  NOP ;  /* 0x0000000000007918 */ /* 0x000fc00000000000 */
[----:B------:R-:W-:-:S00]  /*8cc0*/  NOP ;  /* 0x0000000000007918 */ /* 0x000fc00000000000 */
[----:B------:R-:W-:-:S00]  /*8cd0*/  NOP ;  /* 0x0000000000007918 */ /* 0x000fc00000000000 */
[----:B------:R-:W-:-:S00]  /*8ce0*/  NOP ;  /* 0x0000000000007918 */ /* 0x000fc00000000000 */
[----:B------:R-:W-:-:S00]  /*8cf0*/  NOP ;  /* 0x0000000000007918 */ /* 0x000fc00000000000 */
.L_x_180:


//--------------------- .nv.global.init           --------------------------
	.section	.nv.global.init,"aw",@progbits
.nv.global.init:
	.type		$str$29,@object
	.size		$str$29,($str$30 - $str$29)
$str$29:
        /*0000*/ 	.byte	0x28, 0x61, 0x64, 0x64, 0x72, 0x65, 0x73, 0x73, 0x20, 0x26, 0x20, 0x6d, 0x61, 0x73, 0x6b, 0x29
        /*0010*/ 	.byte	0x20, 0x3d, 0x3d, 0x20, 0x30, 0x00
	.type		$str$30,@object
	.size		$str$30,($str$28 - $str$30)
$str$30:
        /*0016*/ 	.byte	0x2f, 0x74, 0x6d, 0x70, 0x2f, 0x63, 0x75, 0x74, 0x6c, 0x61, 0x73, 0x73, 0x5f, 0x73, 0x77, 0x65
        /*0026*/ 	.byte	0x65, 0x70, 0x5f, 0x73, 0x72, 0x63, 0x2f, 0x69, 0x6e, 0x63, 0x6c, 0x75, 0x64, 0x65, 0x2f, 0x63
        /*0036*/ 	.byte	0x75, 0x74, 0x65, 0x2f, 0x70, 0x6f, 0x69, 0x6e, 0x74, 0x65, 0x72, 0x5f, 0x66, 0x6c, 0x61, 0x67
        /*0046*/ 	.byte	0x67, 0x65, 0x64, 0x2e, 0x68, 0x70, 0x70, 0x00
	.type		$str$28,@object
	.size		$str$28,($str$27 - $str$28)
$str$28:
        /*004e*/ 	.byte	0x2f, 0x74, 0x6d, 0x70, 0x2f, 0x63, 0x75, 0x74, 0x6c, 0x61, 0x73, 0x73, 0x5f, 0x73, 0x77, 0x65
        /*005e*/ 	.byte	0x65, 0x70, 0x5f, 0x73, 0x72, 0x63, 0x2f, 0x69, 0x6e, 0x63, 0x6c, 0x75, 0x64, 0x65, 0x2f, 0x63
        /*006e*/ 	.byte	0x75, 0x74, 0x65, 0x2f, 0x61, 0x74, 0x6f, 0x6d, 0x2f, 0x63, 0x6f, 0x70, 0x79, 0x5f, 0x74, 0x72
        /*007e*/ 	.byte	0x61, 0x69, 0x74, 0x73, 0x5f, 0x73, 0x6d, 0x31, 0x30, 0x30, 0x2e, 0x68, 0x70, 0x70, 0x00
	.type		$str$27,@object
	.size		$str$27,(__unnamed_1 - $str$27)
$str$27:
        /*008d*/ 	.byte	0x28, 0x28, 0x75, 0x69, 0x6e, 0x74, 0x33, 0x32, 0x5f, 0x74, 0x28, 0x74, 0x68, 0x72, 0x65, 0x61
        /*009d*/ 	.byte	0x64, 0x49, 0x64, 0x78, 0x2e, 0x78, 0x29, 0x20, 0x2f, 0x20, 0x33, 0x32, 0x29, 0x20, 0x25, 0x20
        /*00ad*/ 	.byte	0x34, 0x29, 0x20, 0x3d, 0x3d, 0x20, 0x28, 0x28, 0x28, 0x74, 0x6d, 0x65, 0x6d, 0x5f, 0x61, 0x64
        /*00bd*/ 	.byte	0x64, 0x72, 0x20, 0x3e, 0x3e, 0x20, 0x31, 0x36, 0x29, 0x20, 0x2f, 0x20, 0x33, 0x32, 0x29, 0x20
        /*00cd*/ 	.byte	0x25, 0x20, 0x34, 0x29, 0x00
	.type		__unnamed_1,@object
	.size		__unnamed_1,(__unnamed_2 - __unnamed_1)
__unnamed_1:
        /*00d2*/ 	.byte	0x61, 0x75, 0x74, 0x6f, 0x20, 0x63, 0x75, 0x74, 0x65, 0x3a, 0x3a, 0x61, 0x73, 0x5f, 0x70, 0x6f
        /* <DEDUP_REMOVED lines=24> */
        /*0262*/ 	.byte	0x3e, 0x3e, 0x3e, 0x3e, 0x5d, 0x00
	.type		__unnamed_2,@object
	.size		__unnamed_2,(.L_2 - __unnamed_2)
__unnamed_2:
        /* <DEDUP_REMOVED lines=42> */
        /*0508*/ 	.byte	0x3e, 0x3e, 0x5d, 0x00
.L_2:


//--------------------- .nv.shared._ZN7cutlass13device_kernelINS_4conv6kernel13ConvUniversalINS1_16ConvProblemShapeILNS1_8OperatorE1ELi2EEENS1_10collective14CollectiveConvINS1_47MainloopSm100TmaUmmaWarpSpecializedImplicitGemmILS5_1ELi16ELi2ELi1ELi2EN4cute5tupleIJNSA_1CILi1EEESD_SD_EEEEENSB_IJNSC_ILi128EEENSC_ILi64EEENSB_IJNSC_ILi32EEEEEEEEENS_6half_tESL_NSA_8TiledMMAINSA_8MMA_AtomIJNSA_20SM100_MMA_F16BF16_SSISL_SL_fLi128ELi64ELNSA_4UMMA5MajorE0ELSQ_1ELNSP_7ScaleInE0ELSR_0EEEEEENSA_6LayoutISE_NSB_IJNSC_ILi0EEESV_SV_EEEEENSB_IJNSA_10UnderscoreESY_SY_EEEEENS7_6detail27Sm100ImplicitGemmTileTraitsINSA_20SM90_TMA_LOAD_IM2COLENSA_14ComposedLayoutINSA_7SwizzleILi2ELi4ELi3EEENSA_18smem_ptr_flag_bitsILi16EEENSU_INSB_IJNSC_ILi8EEESI_EEENSB_IJSI_SD_EEEEEEEvEENS12_INSA_13SM90_TMA_LOADENS14_INS15_ILi3ELi4ELi3EEES18_NSU_INSB_IJSH_S19_EEENSB_IJSD_SH_EEEEEEEvEEEENS_8epilogue10collective18CollectiveEpilogueINS1N_23Sm100TmaWarpSpecializedILi3ELi2ELi32ELb1ELb0EEEJSK_NSB_IJNSU_ISG_SD_EENSU_ISI_SD_EEEEESL_NSB_IJNSB_IJlllEEESD_SV_EEESL_S1W_NS1N_6fusion15FusionCallbacksIS1R_NS1X_17LinearCombinationISL_fSL_fLNS_15FloatRoundStyleE2EEESK_S1U_JEEENSA_5SM1004TMEM4LOAD26SM100_TMEM_LOAD_32dp32b32xES13_S1D_NSA_39AutoVectorizingCopyWithAssumedAlignmentILi128EEENSA_21SM90_TMA_STORE_IM2COLES1D_S28_S28_EEEvvEEEEvNT_6ParamsE --------------------------
	.section	.nv.shared._ZN7cutlass13device_kernelINS_4conv6kernel13ConvUniversalINS1_16ConvProblemShapeILNS1_8OperatorE1ELi2EEENS1_10collective14CollectiveConvINS1_47MainloopSm100TmaUmmaWarpSpecializedImplicitGemmILS5_1ELi16ELi2ELi1ELi2EN4cute5tupleIJNSA_1CILi1EEESD_SD_EEEEENSB_IJNSC_ILi128EEENSC_ILi64EEENSB_IJNSC_ILi32EEEEEEEEENS_6half_tESL_NSA_8TiledMMAINSA_8MMA_AtomIJNSA_20SM100_MMA_F16BF16_SSISL_SL_fLi128ELi64ELNSA_4UMMA5MajorE0ELSQ_1ELNSP_7ScaleInE0ELSR_0EEEEEENSA_6LayoutISE_NSB_IJNSC_ILi0EEESV_SV_EEEEENSB_IJNSA_10UnderscoreESY_SY_EEEEENS7_6detail27Sm100ImplicitGemmTileTraitsINSA_20SM90_TMA_LOAD_IM2COLENSA_14ComposedLayoutINSA_7SwizzleILi2ELi4ELi3EEENSA_18smem_ptr_flag_bitsILi16EEENSU_INSB_IJNSC_ILi8EEESI_EEENSB_IJSI_SD_EEEEEEEvEENS12_INSA_13SM90_TMA_LOADENS14_INS15_ILi3ELi4ELi3EEES18_NSU_INSB_IJSH_S19_EEENSB_IJSD_SH_EEEEEEEvEEEENS_8epilogue10collective18CollectiveEpilogueINS1N_23Sm100TmaWarpSpecializedILi3ELi2ELi32ELb1ELb0EEEJSK_NSB_IJNSU_ISG_SD_EENSU_ISI_SD_EEEEESL_NSB_IJNSB_IJlllEEESD_SV_EEESL_S1W_NS1N_6fusion15FusionCallbacksIS1R_NS1X_17LinearCombinationISL_fSL_fLNS_15FloatRoundStyleE2EEESK_S1U_JEEENSA_5SM1004TMEM4LOAD26SM100_TMEM_LOAD_32dp32b32xES13_S1D_NSA_39AutoVectorizingCopyWithAssumedAlignmentILi128EEENSA_21SM90_TMA_STORE_IM2COLES1D_S28_S28_EEEvvEEEEvNT_6ParamsE,"aw",@nobits
	.sectionflags	@""
	.align	16
	.zero		1024


//--------------------- .nv.shared.reserved.0     --------------------------
	.section	.nv.shared.reserved.0,"aw",@nobits
	.weak		__nv_reservedSMEM_offset_0_alias
	.size		__nv_reservedSMEM_offset_0_alias, 0, 64
	.other		__nv_reservedSMEM_offset_0_alias,@"STO_CUDA_RESERVED_SHARED STV_DEFAULT"
__nv_reservedSMEM_offset_0_alias:
	.zero		0
.nv.shared.reserved.0:
	.zero		64
	.weak		__nv_reservedSMEM_tcgen05_partition
	.type		__nv_reservedSMEM_tcgen05_partition,@object
	.size		__nv_reservedSMEM_tcgen05_partition,(.L_0 - __nv_reservedSMEM_tcgen05_partition)
__nv_reservedSMEM_tcgen05_partition:
	.zero		32
.L_0:


//--------------------- .nv.global                --------------------------
	.section	.nv.global,"aw",@nobits
.nv.global:
	.type		_ZN39_INTERNAL_87fcadba_4_k_cu_bbe48117_27084cute1_E,@object
	.size		_ZN39_INTERNAL_87fcadba_4_k_cu_bbe48117_27084cute1_E,(_ZN39_INTERNAL_87fcadba_4_k_cu_bbe48117_27084cuda3std3__45__cpo6cbeginE - _ZN39_INTERNAL_87fcadba_4_k_cu_bbe48117_27084cute1_E)
_ZN39_INTERNAL_87fcadba_4_k_cu_bbe48117_27084cute1_E:
	.zero		1
	.type		_ZN39_INTERNAL_87fcadba_4_k_cu_bbe48117_27084cuda3std3__45__cpo6cbeginE,@object
	.size		_ZN39_INTERNAL_87fcadba_4_k_cu_bbe48117_27084cuda3std3__45__cpo6cbeginE,(_ZN39_INTERNAL_87fcadba_4_k_cu_bbe48117_27084cuda3std3__48in_placeE - _ZN39_INTERNAL_87fcadba_4_k_cu_bbe48117_27084cuda3std3__45__cpo6cbeginE)
_ZN39_INTERNAL_87fcadba_4_k_cu_bbe48117_27084cuda3std3__45__cpo6cbeginE:
	.zero		1
	.type		_ZN39_INTERNAL_87fcadba_4_k_cu_bbe48117_27084cuda3std3__48in_placeE,@object
	.size		_ZN39_INTERNAL_87fcadba_4_k_cu_bbe48117_27084cuda3std3__48in_placeE,(_ZN39_INTERNAL_87fcadba_4_k_cu_bbe48117_27084cuda3std6ranges3__45__cpo9iter_moveE - _ZN39_INTERNAL_87fcadba_4_k_cu_bbe48117_27084cuda3std3__48in_placeE)
_ZN39_INTERNAL_87fcadba_4_k_cu_bbe48117_27084cuda3std3__48in_placeE:
	.zero		1
	.type		_ZN39_INTERNAL_87fcadba_4_k_cu_bbe48117_27084cuda3std6ranges3__45__cpo9iter_moveE,@object
	.size		_ZN39_INTERNAL_87fcadba_4_k_cu_bbe48117_27084cuda3std6ranges3__45__cpo9iter_moveE,(_ZN39_INTERNAL_87fcadba_4_k_cu_bbe48117_27084cuda3std3__45__cpo5beginE - _ZN39_INTERNAL_87fcadba_4_k_cu_bbe48117_27084cuda3std6ranges3__45__cpo9iter_moveE)
_ZN39_INTERNAL_87fcadba_4_k_cu_bbe48117_27084cuda3std6ranges3__45__cpo9iter_moveE:
	.zero		1
	.type		_ZN39_INTERNAL_87fcadba_4_k_cu_bbe48117_27084cuda3std3__45__cpo5beginE,@object
	.size		_ZN39_INTERNAL_87fcadba_4_k_cu_bbe48117_27084cuda3std3__45__cpo5beginE,(_ZN39_INTERNAL_87fcadba_4_k_cu_bbe48117_27084cuda3std3__441_GLOBAL__N__87fcadba_4_k_cu_bbe48117_27086ignoreE - _ZN39_INTERNAL_87fcadba_4_k_cu_bbe48117_27084cuda3std3__45__cpo5beginE)
_ZN39_INTERNAL_87fcadba_4_k_cu_bbe48117_27084cuda3std3__45__cpo5beginE:
	.zero		1
	.type		_ZN39_INTERNAL_87fcadba_4_k_cu_bbe48117_27084cuda3std3__441_GLOBAL__N__87fcadba_4_k_cu_bbe48117_27086ignoreE,@object
	.size		_ZN39_INTERNAL_87fcadba_4_k_cu_bbe48117_27084cuda3std3__441_GLOBAL__N__87fcadba_4_k_cu_bbe48117_27086ignoreE,(_ZN39_INTERNAL_87fcadba_4_k_cu_bbe48117_27084cute7productE - _ZN39_INTERNAL_87fcadba_4_k_cu_bbe48117_27084cuda3std3__441_GLOBAL__N__87fcadba_4_k_cu_bbe48117_27086ignoreE)
_ZN39_INTERNAL_87fcadba_4_k_cu_bbe48117_27084cuda3std3__441_GLOBAL__N__87fcadba_4_k_cu_bbe48117_27086ignoreE:
	.zero		1
	.type		_ZN39_INTERNAL_87fcadba_4_k_cu_bbe48117_27084cute7productE,@object
	.size		_ZN39_INTERNAL_87fcadba_4_k_cu_bbe48117_27084cute7productE,(_ZN39_INTERNAL_87fcadba_4_k_cu_bbe48117_27084cuda3std3__45__cpo3endE - _ZN39_INTERNAL_87fcadba_4_k_cu_bbe48117_27084cute7productE)
_ZN39_INTERNAL_87fcadba_4_k_cu_bbe48117_27084cute7productE:
	.zero		1
	.type		_ZN39_INTERNAL_87fcadba_4_k_cu_bbe48117_27084cuda3std3__45__cpo3endE,@object
	.size		_ZN39_INTERNAL_87fcadba_4_k_cu_bbe48117_27084cuda3std3__45__cpo3endE,(_ZN39_INTERNAL_87fcadba_4_k_cu_bbe48117_27084cuda3std3__419piecewise_constructE - _ZN39_INTERNAL_87fcadba_4_k_cu_bbe48117_27084cuda3std3__45__cpo3endE)
_ZN39_INTERNAL_87fcadba_4_k_cu_bbe48117_27084cuda3std3__45__cpo3endE:
	.zero		1
	.type		_ZN39_INTERNAL_87fcadba_4_k_cu_bbe48117_27084cuda3std3__419piecewise_constructE,@object
	.size		_ZN39_INTERNAL_87fcadba_4_k_cu_bbe48117_27084cuda3std3__419piecewise_constructE,(_ZN39_INTERNAL_87fcadba_4_k_cu_bbe48117_27084cuda3std3__45__cpo4cendE - _ZN39_INTERNAL_87fcadba_4_k_cu_bbe48117_27084cuda3std3__419piecewise_constructE)
_ZN39_INTERNAL_87fcadba_4_k_cu_bbe48117_27084cuda3std3__419piecewise_constructE:
	.zero		1
	.type		_ZN39_INTERNAL_87fcadba_4_k_cu_bbe48117_27084cuda3std3__45__cpo4cendE,@object
	.size		_ZN39_INTERNAL_87fcadba_4_k_cu_bbe48117_27084cuda3std3__45__cpo4cendE,(_ZN39_INTERNAL_87fcadba_4_k_cu_bbe48117_27084cuda3std6ranges3__45__cpo4swapE - _ZN39_INTERNAL_87fcadba_4_k_cu_bbe48117_27084cuda3std3__45__cpo4cendE)
_ZN39_INTERNAL_87fcadba_4_k_cu_bbe48117_27084cuda3std3__45__cpo4cendE:
	.zero		1
	.type		_ZN39_INTERNAL_87fcadba_4_k_cu_bbe48117_27084cuda3std6ranges3__45__cpo4swapE,@object
	.size		_ZN39_INTERNAL_87fcadba_4_k_cu_bbe48117_27084cuda3std6ranges3__45__cpo4swapE,(.L_10 - _ZN39_INTERNAL_87fcadba_4_k_cu_bbe48117_27084cuda3std6ranges3__45__cpo4swapE)
_ZN39_INTERNAL_87fcadba_4_k_cu_bbe48117_27084cuda3std6ranges3__45__cpo4swapE:
	.zero		1
.L_10:


//--------------------- .nv.constant0._ZN7cutlass13device_kernelINS_4conv6kernel13ConvUniversalINS1_16ConvProblemShapeILNS1_8OperatorE1ELi2EEENS1_10collective14CollectiveConvINS1_47MainloopSm100TmaUmmaWarpSpecializedImplicitGemmILS5_1ELi16ELi2ELi1ELi2EN4cute5tupleIJNSA_1CILi1EEESD_SD_EEEEENSB_IJNSC_ILi128EEENSC_ILi64EEENSB_IJNSC_ILi32EEEEEEEEENS_6half_tESL_NSA_8TiledMMAINSA_8MMA_AtomIJNSA_20SM100_MMA_F16BF16_SSISL_SL_fLi128ELi64ELNSA_4UMMA5MajorE0ELSQ_1ELNSP_7ScaleInE0ELSR_0EEEEEENSA_6LayoutISE_NSB_IJNSC_ILi0EEESV_SV_EEEEENSB_IJNSA_10UnderscoreESY_SY_EEEEENS7_6detail27Sm100ImplicitGemmTileTraitsINSA_20SM90_TMA_LOAD_IM2COLENSA_14ComposedLayoutINSA_7SwizzleILi2ELi4ELi3EEENSA_18smem_ptr_flag_bitsILi16EEENSU_INSB_IJNSC_ILi8EEESI_EEENSB_IJSI_SD_EEEEEEEvEENS12_INSA_13SM90_TMA_LOADENS14_INS15_ILi3ELi4ELi3EEES18_NSU_INSB_IJSH_S19_EEENSB_IJSD_SH_EEEEEEEvEEEENS_8epilogue10collective18CollectiveEpilogueINS1N_23Sm100TmaWarpSpecializedILi3ELi2ELi32ELb1ELb0EEEJSK_NSB_IJNSU_ISG_SD_EENSU_ISI_SD_EEEEESL_NSB_IJNSB_IJlllEEESD_SV_EEESL_S1W_NS1N_6fusion15FusionCallbacksIS1R_NS1X_17LinearCombinationISL_fSL_fLNS_15FloatRoundStyleE2EEESK_S1U_JEEENSA_5SM1004TMEM4LOAD26SM100_TMEM_LOAD_32dp32b32xES13_S1D_NSA_39AutoVectorizingCopyWithAssumedAlignmentILi128EEENSA_21SM90_TMA_STORE_IM2COLES1D_S28_S28_EEEvvEEEEvNT_6ParamsE --------------------------
	.section	.nv.constant0._ZN7cutlass13device_kernelINS_4conv6kernel13ConvUniversalINS1_16ConvProblemShapeILNS1_8OperatorE1ELi2EEENS1_10collective14CollectiveConvINS1_47MainloopSm100TmaUmmaWarpSpecializedImplicitGemmILS5_1ELi16ELi2ELi1ELi2EN4cute5tupleIJNSA_1CILi1EEESD_SD_EEEEENSB_IJNSC_ILi128EEENSC_ILi64EEENSB_IJNSC_ILi32EEEEEEEEENS_6half_tESL_NSA_8TiledMMAINSA_8MMA_AtomIJNSA_20SM100_MMA_F16BF16_SSISL_SL_fLi128ELi64ELNSA_4UMMA5MajorE0ELSQ_1ELNSP_7ScaleInE0ELSR_0EEEEEENSA_6LayoutISE_NSB_IJNSC_ILi0EEESV_SV_EEEEENSB_IJNSA_10UnderscoreESY_SY_EEEEENS7_6detail27Sm100ImplicitGemmTileTraitsINSA_20SM90_TMA_LOAD_IM2COLENSA_14ComposedLayoutINSA_7SwizzleILi2ELi4ELi3EEENSA_18smem_ptr_flag_bitsILi16EEENSU_INSB_IJNSC_ILi8EEESI_EEENSB_IJSI_SD_EEEEEEEvEENS12_INSA_13SM90_TMA_LOADENS14_INS15_ILi3ELi4ELi3EEES18_NSU_INSB_IJSH_S19_EEENSB_IJSD_SH_EEEEEEEvEEEENS_8epilogue10collective18CollectiveEpilogueINS1N_23Sm100TmaWarpSpecializedILi3ELi2ELi32ELb1ELb0EEEJSK_NSB_IJNSU_ISG_SD_EENSU_ISI_SD_EEEEESL_NSB_IJNSB_IJlllEEESD_SV_EEESL_S1W_NS1N_6fusion15FusionCallbacksIS1R_NS1X_17LinearCombinationISL_fSL_fLNS_15FloatRoundStyleE2EEESK_S1U_JEEENSA_5SM1004TMEM4LOAD26SM100_TMEM_LOAD_32dp32b32xES13_S1D_NSA_39AutoVectorizingCopyWithAssumedAlignmentILi128EEENSA_21SM90_TMA_STORE_IM2COLES1D_S28_S28_EEEvvEEEEvNT_6ParamsE,"a",@progbits
	.sectionflags	@""
	.align	4
.nv.constant0._ZN7cutlass13device_kernelINS_4conv6kernel13ConvUniversalINS1_16ConvProblemShapeILNS1_8OperatorE1ELi2EEENS1_10collective14CollectiveConvINS1_47MainloopSm100TmaUmmaWarpSpecializedImplicitGemmILS5_1ELi16ELi2ELi1ELi2EN4cute5tupleIJNSA_1CILi1EEESD_SD_EEEEENSB_IJNSC_ILi128EEENSC_ILi64EEENSB_IJNSC_ILi32EEEEEEEEENS_6half_tESL_NSA_8TiledMMAINSA_8MMA_AtomIJNSA_20SM100_MMA_F16BF16_SSISL_SL_fLi128ELi64ELNSA_4UMMA5MajorE0ELSQ_1ELNSP_7ScaleInE0ELSR_0EEEEEENSA_6LayoutISE_NSB_IJNSC_ILi0EEESV_SV_EEEEENSB_IJNSA_10UnderscoreESY_SY_EEEEENS7_6detail27Sm100ImplicitGemmTileTraitsINSA_20SM90_TMA_LOAD_IM2COLENSA_14ComposedLayoutINSA_7SwizzleILi2ELi4ELi3EEENSA_18smem_ptr_flag_bitsILi16EEENSU_INSB_IJNSC_ILi8EEESI_EEENSB_IJSI_SD_EEEEEEEvEENS12_INSA_13SM90_TMA_LOADENS14_INS15_ILi3ELi4ELi3EEES18_NSU_INSB_IJSH_S19_EEENSB_IJSD_SH_EEEEEEEvEEEENS_8epilogue10collective18CollectiveEpilogueINS1N_23Sm100TmaWarpSpecializedILi3ELi2ELi32ELb1ELb0EEEJSK_NSB_IJNSU_ISG_SD_EENSU_ISI_SD_EEEEESL_NSB_IJNSB_IJlllEEESD_SV_EEESL_S1W_NS1N_6fusion15FusionCallbacksIS1R_NS1X_17LinearCombinationISL_fSL_fLNS_15FloatRoundStyleE2EEESK_S1U_JEEENSA_5SM1004TMEM4LOAD26SM100_TMEM_LOAD_32dp32b32xES13_S1D_NSA_39AutoVectorizingCopyWithAssumedAlignmentILi128EEENSA_21SM90_TMA_STORE_IM2COLES1D_S28_S28_EEEvvEEEEvNT_6ParamsE:
	.zero		2944


//--------------------- SYMBOLS --------------------------

	.type		.nv.reservedSmem.offset0,@object
	.size		.nv.reservedSmem.offset0,0x4
	.type		.nv.reservedSmem.cap,@object
	.size		.nv.reservedSmem.cap,0x4
	.type		__assertfail,@function
